// auto-generated by cutlass_sweep.fmha — config: {"arch": "sm_90", "direction": "bwd", "dtype": "fp16", "head_dim": 48, "mask": "none", "schedule": "cooperative", "tile_kv": 128, "tile_q": 64}
#include "cutlass/cutlass.h"
#include "cute/tensor.hpp"
#include "cutlass/device_kernel.h"
#include "cutlass/kernel_hardware_info.h"
#include "88_hopper_fmha/collective/fmha_fusion.hpp"
#include "88_hopper_fmha/collective/fmha_collective_bwd_tma_warpspecialized.hpp"
#include "88_hopper_fmha/collective/fmha_epilogue_bwd.hpp"
#include "88_hopper_fmha/kernel/fmha_kernel_tma_warpspecialized.hpp"
#include "88_hopper_fmha/kernel/fmha_tile_scheduler.hpp"

using namespace cute;
using Element = cutlass::half_t;
using TileShape = Shape<_64, _128, _48>;

using Mainloop = cutlass::fmha::collective::FmhaBwdMainloopTmaWarpSpecialized<
    Element, float, TileShape,
    cutlass::fmha::collective::FusionBwdAdapter<cutlass::fmha::collective::DefaultFusion>>;
using Epilogue = cutlass::fmha::collective::FmhaBwdEpilogueKV<
    Element, float, typename Mainloop::TileShapePV>;
using Kernel = cutlass::fmha::kernel::FmhaKernelTmaWarpSpecialized<
    Mainloop, Epilogue,
    cutlass::fmha::kernel::TileSchedulerBwdAdapter<
        cutlass::fmha::kernel::IndividualTileScheduler>>;

auto* _anchor = &cutlass::device_kernel<Kernel>;


// ===== COMPILED SASS (sm_90a) =====

	.target	sm_90a

	.elftype	@"ET_EXEC"


//--------------------- .note.nv.tkinfo           --------------------------
	.section	.note.nv.tkinfo,"",@"SHT_NOTE"
	.sectionflags	@"SHF_NOTE_NV_TKINFO"
	.tkinfo
        /*0018*/ 	.word	0x00000002
        /*0030*/ 	.string	""
        /*0030*/ 	.string	"ptxas"
        /*0030*/ 	.string	"Cuda compilation tools, release 13.0, V13.0.88"
        /*0030*/ 	.string	"Build cuda_13.0.r13.0/compiler.36424714_0"
        /*0030*/ 	.string	"-arch sm_90a -m 64 "



//--------------------- .note.nv.cuinfo           --------------------------
	.section	.note.nv.cuinfo,"",@"SHT_NOTE"
	.sectionflags	@"SHF_NOTE_NV_CUINFO"
        /*0018*/ 	.short	0x0002
        /*001a*/ 	.short	0x005a
        /*001c*/ 	.short	0x0082
	.zero		2


//--------------------- .nv.info                  --------------------------
	.section	.nv.info,"",@"SHT_CUDA_INFO"
	.align	4


	//----- nvinfo : EIATTR_REGCOUNT
	.align		4
        /*0000*/ 	.byte	0x04, 0x2f
        /*0002*/ 	.short	(.L_16 - .L_15)
	.align		4
.L_15:
        /*0004*/ 	.word	index@(_ZN7cutlass13device_kernelINS_4fmha6kernel28FmhaKernelTmaWarpSpecializedINS1_10collective33FmhaBwdMainloopTmaWarpSpecializedINS_6half_tEfN4cute5tupleIJNS7_1CILi64EEENS9_ILi128EEENS9_ILi48EEEEEENS4_16FusionBwdAdapterINS4_13DefaultFusionEEEJEEENS4_17FmhaBwdEpilogueKVIS6_fNS8_IJSA_SC_SA_EEEEENS2_23TileSchedulerBwdAdapterINS2_23IndividualTileSchedulerEEEJEEEEEvNT_6ParamsE)
        /*0008*/ 	.word	0x000000a8


	//----- nvinfo : EIATTR_FRAME_SIZE
	.align		4
.L_16:
        /*000c*/ 	.byte	0x04, 0x11
        /*000e*/ 	.short	(.L_18 - .L_17)
	.align		4
.L_17:
        /*0010*/ 	.word	index@(_ZN7cutlass13device_kernelINS_4fmha6kernel28FmhaKernelTmaWarpSpecializedINS1_10collective33FmhaBwdMainloopTmaWarpSpecializedINS_6half_tEfN4cute5tupleIJNS7_1CILi64EEENS9_ILi128EEENS9_ILi48EEEEEENS4_16FusionBwdAdapterINS4_13DefaultFusionEEEJEEENS4_17FmhaBwdEpilogueKVIS6_fNS8_IJSA_SC_SA_EEEEENS2_23TileSchedulerBwdAdapterINS2_23IndividualTileSchedulerEEEJEEEEEvNT_6ParamsE)
        /*0014*/ 	.word	0x000000a0


	//----- nvinfo : EIATTR_MIN_STACK_SIZE
	.align		4
.L_18:
        /*0018*/ 	.byte	0x04, 0x12
        /*001a*/ 	.short	(.L_20 - .L_19)
	.align		4
.L_19:
        /*001c*/ 	.word	index@(_ZN7cutlass13device_kernelINS_4fmha6kernel28FmhaKernelTmaWarpSpecializedINS1_10collective33FmhaBwdMainloopTmaWarpSpecializedINS_6half_tEfN4cute5tupleIJNS7_1CILi64EEENS9_ILi128EEENS9_ILi48EEEEEENS4_16FusionBwdAdapterINS4_13DefaultFusionEEEJEEENS4_17FmhaBwdEpilogueKVIS6_fNS8_IJSA_SC_SA_EEEEENS2_23TileSchedulerBwdAdapterINS2_23IndividualTileSchedulerEEEJEEEEEvNT_6ParamsE)
        /*0020*/ 	.word	0x000000a0
.L_20:


//--------------------- .nv.compat                --------------------------
	.section	.nv.compat,"",@"SHT_CUDA_COMPAT_INFO"
	.align	4
        /*0000*/ 	.byte	0x02, 0x09, 0x01, 0x00, 0x02, 0x02, 0x04, 0x00, 0x02, 0x05, 0x05, 0x00, 0x03, 0x07, 0x01, 0x01
        /*0010*/ 	.byte	0x02, 0x03, 0x01, 0x00, 0x02, 0x06, 0x01, 0x00, 0x04, 0x0b, 0x08, 0x00, 0x00, 0x00, 0x00, 0x00
        /*0020*/ 	.byte	0x00, 0x00, 0x00, 0x00


//--------------------- .nv.info._ZN7cutlass13device_kernelINS_4fmha6kernel28FmhaKernelTmaWarpSpecializedINS1_10collective33FmhaBwdMainloopTmaWarpSpecializedINS_6half_tEfN4cute5tupleIJNS7_1CILi64EEENS9_ILi128EEENS9_ILi48EEEEEENS4_16FusionBwdAdapterINS4_13DefaultFusionEEEJEEENS4_17FmhaBwdEpilogueKVIS6_fNS8_IJSA_SC_SA_EEEEENS2_23TileSchedulerBwdAdapterINS2_23IndividualTileSchedulerEEEJEEEEEvNT_6ParamsE --------------------------
	.section	.nv.info._ZN7cutlass13device_kernelINS_4fmha6kernel28FmhaKernelTmaWarpSpecializedINS1_10collective33FmhaBwdMainloopTmaWarpSpecializedINS_6half_tEfN4cute5tupleIJNS7_1CILi64EEENS9_ILi128EEENS9_ILi48EEEEEENS4_16FusionBwdAdapterINS4_13DefaultFusionEEEJEEENS4_17FmhaBwdEpilogueKVIS6_fNS8_IJSA_SC_SA_EEEEENS2_23TileSchedulerBwdAdapterINS2_23IndividualTileSchedulerEEEJEEEEEvNT_6ParamsE,"",@"SHT_CUDA_INFO"
	.sectionflags	@""
	.align	4


	//----- nvinfo : EIATTR_CUDA_API_VERSION
	.align		4
        /*0000*/ 	.byte	0x04, 0x37
        /*0002*/ 	.short	(.L_22 - .L_21)
.L_21:
        /*0004*/ 	.word	0x00000082


	//----- nvinfo : EIATTR_KPARAM_INFO
	.align		4
.L_22:
        /*0008*/ 	.byte	0x04, 0x17
        /*000a*/ 	.short	(.L_24 - .L_23)
.L_23:
        /*000c*/ 	.word	0x00000000
        /*0010*/ 	.short	0x0000
        /*0012*/ 	.short	0x0070
        /*0014*/ 	.byte	0x00, 0xf0, 0x01, 0x3a


	//----- nvinfo : EIATTR_SPARSE_MMA_MASK
	.align		4
.L_24:
        /*0018*/ 	.byte	0x03, 0x50
        /*001a*/ 	.short	0x0000


	//----- nvinfo : EIATTR_MAXREG_COUNT
	.align		4
        /*001c*/ 	.byte	0x03, 0x1b
        /*001e*/ 	.short	0x00a8


	//----- nvinfo : EIATTR_NUM_BARRIERS
	.align		4
        /*0020*/ 	.byte	0x02, 0x4c
        /*0022*/ 	.byte	0x02
	.zero		1


	//----- nvinfo : EIATTR_EXTERNS
	.align		4
        /*0024*/ 	.byte	0x04, 0x0f
        /*0026*/ 	.short	(.L_26 - .L_25)


	//   ....[0]....
	.align		4
.L_25:
        /*0028*/ 	.word	index@(__assertfail)


	//----- nvinfo : EIATTR_ANNOTATIONS
	.align		4
.L_26:
        /*002c*/ 	.byte	0x04, 0x55
        /*002e*/ 	.short	(.L_28 - .L_27)


	//   ....[0]....
.L_27:
        /*0030*/ 	.word	0x00000001
        /*0034*/ 	.byte	0x60, 0x75, 0x00, 0x00, 0x01, 0x00, 0x00, 0x00, 0xa0, 0x75, 0x00, 0x00, 0x01, 0x00, 0x00, 0x00
        /*0044*/ 	.byte	0xe0, 0x75, 0x00, 0x00, 0x01, 0x00, 0x00, 0x00, 0x50, 0x76, 0x00, 0x00, 0x01, 0x00, 0x00, 0x00
        /*0054*/ 	.byte	0xd0, 0x76, 0x00, 0x00, 0x01, 0x00, 0x00, 0x00, 0x20, 0x77, 0x00, 0x00, 0x01, 0x00, 0x00, 0x00
        /*0064*/ 	.byte	0x80, 0x77, 0x00, 0x00, 0x01, 0x00, 0x00, 0x00, 0x10, 0x78, 0x00, 0x00, 0x01, 0x00, 0x00, 0x00
        /*0074*/ 	.byte	0x20, 0x78, 0x00, 0x00, 0x01, 0x00, 0x00, 0x00, 0x40, 0x78, 0x00, 0x00, 0x01, 0x00, 0x00, 0x00
        /*0084*/ 	.byte	0x70, 0x78, 0x00, 0x00, 0x01, 0x00, 0x00, 0x00, 0x70, 0x79, 0x00, 0x00, 0x01, 0x00, 0x00, 0x00
        /*0094*/ 	.byte	0x10, 0x7a, 0x00, 0x00, 0x01, 0x00, 0x00, 0x00, 0xf0, 0x7a, 0x00, 0x00, 0x01, 0x00, 0x00, 0x00
        /*00a4*/ 	.byte	0x00, 0x7b, 0x00, 0x00, 0x01, 0x00, 0x00, 0x00, 0x80, 0x7c, 0x00, 0x00


	//----- nvinfo : EIATTR_MERCURY_ISA_VERSION
	.align		4
.L_28:
        /*00b0*/ 	.byte	0x03, 0x5f
        /*00b2*/ 	.short	0x0101


	//----- nvinfo : EIATTR_INT_WARP_WIDE_INSTR_OFFSETS
	.align		4
        /*00b4*/ 	.byte	0x04, 0x31
        /*00b6*/ 	.short	(.L_30 - .L_29)


	//   ....[0]....
.L_29:
        /*00b8*/ 	.word	0x000007e0


	//   ....[1]....
        /*00bc*/ 	.word	0x000007f0


	//   ....[2]....
        /*00c0*/ 	.word	0x00000800


	//   ....[3]....
        /*00c4*/ 	.word	0x00000810


	//   ....[4]....
        /*00c8*/ 	.word	0x000008a0


	//----- nvinfo : EIATTR_COOP_GROUP_MASK_REGIDS
	.align		4
.L_30:
        /*00cc*/ 	.byte	0x04, 0x29
        /*00ce*/ 	.short	(.L_32 - .L_31)


	//   ....[0]....
.L_31:
        /*00d0*/ 	.word	0xffffffff


	//   ....[1]....
        /*00d4*/ 	.word	0xffffffff


	//   ....[2]....
        /*00d8*/ 	.word	0xffffffff


	//   ....[3]....
        /*00dc*/ 	.word	0xffffffff


	//   ....[4]....
        /*00e0*/ 	.word	0xffffffff


	//   ....[5]....
        /*00e4*/ 	.word	0xffffffff


	//----- nvinfo : EIATTR_COOP_GROUP_INSTR_OFFSETS
	.align		4
.L_32:
        /*00e8*/ 	.byte	0x04, 0x28
        /*00ea*/ 	.short	(.L_34 - .L_33)


	//   ....[0]....
.L_33:
        /*00ec*/ 	.word	0x00000060


	//   ....[1]....
        /*00f0*/ 	.word	0x00000090


	//   ....[2]....
        /*00f4*/ 	.word	0x00000250


	//   ....[3]....
        /*00f8*/ 	.word	0x00000480


	//   ....[4]....
        /*00fc*/ 	.word	0x00000620


	//   ....[5]....
        /*0100*/ 	.word	0x00000780


	//----- nvinfo : EIATTR_REG_RECONFIG
	.align		4
.L_34:
        /*0104*/ 	.byte	0x01, 0x54
	.zero		2


	//----- nvinfo : EIATTR_SYSCALL_OFFSETS
	.align		4
        /*0108*/ 	.byte	0x04, 0x46
        /*010a*/ 	.short	(.L_36 - .L_35)


	//   ....[0]....
.L_35:
        /*010c*/ 	.word	0x00005bc0


	//   ....[1]....
        /*0110*/ 	.word	0x00005d10


	//   ....[2]....
        /*0114*/ 	.word	0x00006450


	//   ....[3]....
        /*0118*/ 	.word	0x00006580


	//----- nvinfo : EIATTR_MBARRIER_INSTR_OFFSETS
	.align		4
.L_36:
        /*011c*/ 	.byte	0x04, 0x39
        /*011e*/ 	.short	(.L_38 - .L_37)


	//   ....[0]....
.L_37:
        /*0120*/ 	.word	0x000003f0
        /*0124*/ 	.word	0x000000ff
        /*0128*/ 	.word	0x00016440
        /*012c*/ 	.short	0x0100
        /*012e*/ 	.byte	0x05
	.zero		1


	//   ....[1]....
        /*0130*/ 	.word	0x00000400
        /*0134*/ 	.word	0x000000ff
        /*0138*/ 	.word	0x00016460
        /*013c*/ 	.short	0x0100
        /*013e*/ 	.byte	0x05
	.zero		1


	//   ....[2]....
        /*0140*/ 	.word	0x00000410
        /*0144*/ 	.word	0x000000ff
        /*0148*/ 	.word	0x00016448
        /*014c*/ 	.short	0x0100
        /*014e*/ 	.byte	0x05
	.zero		1


	//   ....[3]....
        /*0150*/ 	.word	0x00000420
        /*0154*/ 	.word	0x000000ff
        /*0158*/ 	.word	0x00016468
        /*015c*/ 	.short	0x0100
        /*015e*/ 	.byte	0x05
	.zero		1


	//   ....[4]....
        /*0160*/ 	.word	0x00000430
        /*0164*/ 	.word	0x000000ff
        /*0168*/ 	.word	0x00016450
        /*016c*/ 	.short	0x0100
        /*016e*/ 	.byte	0x05
	.zero		1


	//   ....[5]....
        /*0170*/ 	.word	0x00000440
        /*0174*/ 	.word	0x000000ff
        /*0178*/ 	.word	0x00016470
        /*017c*/ 	.short	0x0100
        /*017e*/ 	.byte	0x05
	.zero		1


	//   ....[6]....
        /*0180*/ 	.word	0x00000450
        /*0184*/ 	.word	0x000000ff
        /*0188*/ 	.word	0x00016458
        /*018c*/ 	.short	0x0100
        /*018e*/ 	.byte	0x05
	.zero		1


	//   ....[7]....
        /*0190*/ 	.word	0x00000460
        /*0194*/ 	.word	0x000000ff
        /*0198*/ 	.word	0x00016478
        /*019c*/ 	.short	0x0100
        /*019e*/ 	.byte	0x05
	.zero		1


	//   ....[8]....
        /*01a0*/ 	.word	0x00000590
        /*01a4*/ 	.word	0x000000ff
        /*01a8*/ 	.word	0x00016400
        /*01ac*/ 	.short	0x0100
        /*01ae*/ 	.byte	0x05
	.zero		1


	//   ....[9]....
        /*01b0*/ 	.word	0x000005a0
        /*01b4*/ 	.word	0x000000ff
        /*01b8*/ 	.word	0x00016420
        /*01bc*/ 	.short	0x0100
        /*01be*/ 	.byte	0x05
	.zero		1


	//   ....[10]....
        /*01c0*/ 	.word	0x000005b0
        /*01c4*/ 	.word	0x000000ff
        /*01c8*/ 	.word	0x00016408
        /*01cc*/ 	.short	0x0100
        /*01ce*/ 	.byte	0x05
	.zero		1


	//   ....[11]....
        /*01d0*/ 	.word	0x000005c0
        /*01d4*/ 	.word	0x000000ff
        /*01d8*/ 	.word	0x00016428
        /*01dc*/ 	.short	0x0100
        /*01de*/ 	.byte	0x05
	.zero		1


	//   ....[12]....
        /*01e0*/ 	.word	0x000005d0
        /*01e4*/ 	.word	0x000000ff
        /*01e8*/ 	.word	0x00016410
        /*01ec*/ 	.short	0x0100
        /*01ee*/ 	.byte	0x05
	.zero		1


	//   ....[13]....
        /*01f0*/ 	.word	0x000005e0
        /*01f4*/ 	.word	0x000000ff
        /*01f8*/ 	.word	0x00016430
        /*01fc*/ 	.short	0x0100
        /*01fe*/ 	.byte	0x05
	.zero		1


	//   ....[14]....
        /*0200*/ 	.word	0x000005f0
        /*0204*/ 	.word	0x000000ff
        /*0208*/ 	.word	0x00016418
        /*020c*/ 	.short	0x0100
        /*020e*/ 	.byte	0x05
	.zero		1


	//   ....[15]....
        /*0210*/ 	.word	0x00000600
        /*0214*/ 	.word	0x000000ff
        /*0218*/ 	.word	0x00016438
        /*021c*/ 	.short	0x0100
        /*021e*/ 	.byte	0x05
	.zero		1


	//   ....[16]....
        /*0220*/ 	.word	0x00000730
        /*0224*/ 	.word	0x000000ff
        /*0228*/ 	.word	0x00016480
        /*022c*/ 	.short	0x0100
        /*022e*/ 	.byte	0x05
	.zero		1


	//   ....[17]....
        /*0230*/ 	.word	0x00000740
        /*0234*/ 	.word	0x000000ff
        /*0238*/ 	.word	0x00016490
        /*023c*/ 	.short	0x0100
        /*023e*/ 	.byte	0x05
	.zero		1


	//   ....[18]....
        /*0240*/ 	.word	0x00000750
        /*0244*/ 	.word	0x000000ff
        /*0248*/ 	.word	0x00016488
        /*024c*/ 	.short	0x0100
        /*024e*/ 	.byte	0x05
	.zero		1


	//   ....[19]....
        /*0250*/ 	.word	0x00000760
        /*0254*/ 	.word	0x000000ff
        /*0258*/ 	.word	0x00016498
        /*025c*/ 	.short	0x0100
        /*025e*/ 	.byte	0x05
	.zero		1


	//   ....[20]....
        /*0260*/ 	.word	0x000008d0
        /*0264*/ 	.word	0x000000ff
        /*0268*/ 	.word	0x000164a0
        /*026c*/ 	.short	0x0100
        /*026e*/ 	.byte	0x05
	.zero		1


	//   ....[21]....
        /*0270*/ 	.word	0x000008e0
        /*0274*/ 	.word	0x000000ff
        /*0278*/ 	.word	0x000164a8
        /*027c*/ 	.short	0x0100
        /*027e*/ 	.byte	0x05
	.zero		1


	//   ....[22]....
        /*0280*/ 	.word	0x000008f0
        /*0284*/ 	.word	0x000000ff
        /*0288*/ 	.word	0x000164b0
        /*028c*/ 	.short	0x0100
        /*028e*/ 	.byte	0x05
	.zero		1


	//   ....[23]....
        /*0290*/ 	.word	0x00000900
        /*0294*/ 	.word	0x000000ff
        /*0298*/ 	.word	0x000164b8
        /*029c*/ 	.short	0x0100
        /*029e*/ 	.byte	0x05
	.zero		1


	//   ....[24]....
        /*02a0*/ 	.word	0x00000a00
        /*02a4*/ 	.word	0x000000ff
        /*02a8*/ 	.word	0x000164d0
        /*02ac*/ 	.short	0x0100
        /*02ae*/ 	.byte	0x05
	.zero		1


	//   ....[25]....
        /*02b0*/ 	.word	0x00000a10
        /*02b4*/ 	.word	0x000000ff
        /*02b8*/ 	.word	0x000164e8
        /*02bc*/ 	.short	0x0100
        /*02be*/ 	.byte	0x05
	.zero		1


	//   ....[26]....
        /*02c0*/ 	.word	0x00000a20
        /*02c4*/ 	.word	0x000000ff
        /*02c8*/ 	.word	0x000164d8
        /*02cc*/ 	.short	0x0100
        /*02ce*/ 	.byte	0x05
	.zero		1


	//   ....[27]....
        /*02d0*/ 	.word	0x00000a30
        /*02d4*/ 	.word	0x000000ff
        /*02d8*/ 	.word	0x000164f0
        /*02dc*/ 	.short	0x0100
        /*02de*/ 	.byte	0x05
	.zero		1


	//   ....[28]....
        /*02e0*/ 	.word	0x00000a40
        /*02e4*/ 	.word	0x000000ff
        /*02e8*/ 	.word	0x000164e0
        /*02ec*/ 	.short	0x0100
        /*02ee*/ 	.byte	0x05
	.zero		1


	//   ....[29]....
        /*02f0*/ 	.word	0x00000a50
        /*02f4*/ 	.word	0x000000ff
        /*02f8*/ 	.word	0x000164f8
        /*02fc*/ 	.short	0x0100
        /*02fe*/ 	.byte	0x05
	.zero		1


	//   ....[30]....
        /*0300*/ 	.word	0x00000e40
        /*0304*/ 	.word	0x000000ff
        /*0308*/ 	.word	0x00016440
        /*030c*/ 	.short	0x010a
        /*030e*/ 	.byte	0x1a
	.zero		1


	//   ....[31]....
        /*0310*/ 	.word	0x00000e80
        /*0314*/ 	.word	0x000000ff
        /*0318*/ 	.word	0x00016448
        /*031c*/ 	.short	0x010a
        /*031e*/ 	.byte	0x1a
	.zero		1


	//   ....[32]....
        /*0320*/ 	.word	0x00001330
        /*0324*/ 	.word	0x000000ff
        /*0328*/ 	.word	0x00016400
        /*032c*/ 	.short	0x010a
        /*032e*/ 	.byte	0x08
	.zero		1


	//   ....[33]....
        /*0330*/ 	.word	0x00001600
        /*0334*/ 	.word	0x000000ff
        /*0338*/ 	.word	0x00016400
        /*033c*/ 	.short	0x010a
        /*033e*/ 	.byte	0x09
	.zero		1


	//   ....[34]....
        /*0340*/ 	.word	0x00002780
        /*0344*/ 	.word	0x000000ff
        /*0348*/ 	.word	0x00000000
        /*034c*/ 	.short	0x010a
        /*034e*/ 	.byte	0x0a
	.zero		1


	//   ....[35]....
        /*0350*/ 	.word	0x00002af0
        /*0354*/ 	.word	0x000000ff
        /*0358*/ 	.word	0x00000000
        /*035c*/ 	.short	0x0101
        /*035e*/ 	.byte	0x0b
	.zero		1


	//   ....[36]....
        /*0360*/ 	.word	0x000036e0
        /*0364*/ 	.word	0x000000ff
        /*0368*/ 	.word	0x000164a0
        /*036c*/ 	.short	0x010a
        /*036e*/ 	.byte	0x0b
	.zero		1


	//   ....[37]....
        /*0370*/ 	.word	0x000038d0
        /*0374*/ 	.word	0x000000ff
        /*0378*/ 	.word	0x000164a0
        /*037c*/ 	.short	0x0101
        /*037e*/ 	.byte	0x0b
	.zero		1


	//   ....[38]....
        /*0380*/ 	.word	0x00003eb0
        /*0384*/ 	.word	0x00000005
        /*0388*/ 	.word	0x00016490
        /*038c*/ 	.short	0x010a
        /*038e*/ 	.byte	0x3f
	.zero		1


	//   ....[39]....
        /*0390*/ 	.word	0x00003ef0
        /*0394*/ 	.word	0x00000005
        /*0398*/ 	.word	0x00016480
        /*039c*/ 	.short	0x0101
        /*039e*/ 	.byte	0x3f
	.zero		1


	//   ....[40]....
        /*03a0*/ 	.word	0x00003f40
        /*03a4*/ 	.word	0x000000ff
        /*03a8*/ 	.word	0x00000000
        /*03ac*/ 	.short	0x010a
        /*03ae*/ 	.byte	0x0b
	.zero		1


	//   ....[41]....
        /*03b0*/ 	.word	0x00004e80
        /*03b4*/ 	.word	0x000000ff
        /*03b8*/ 	.word	0x00000000
        /*03bc*/ 	.short	0x0101
        /*03be*/ 	.byte	0x09
	.zero		1


	//   ....[42]....
        /*03c0*/ 	.word	0x00004ed0
        /*03c4*/ 	.word	0x00000002
        /*03c8*/ 	.word	0x00016490
        /*03cc*/ 	.short	0x010a
        /*03ce*/ 	.byte	0x3f
	.zero		1


	//   ....[43]....
        /*03d0*/ 	.word	0x00005540
        /*03d4*/ 	.word	0x00000002
        /*03d8*/ 	.word	0x00016480
        /*03dc*/ 	.short	0x0101
        /*03de*/ 	.byte	0x3f
	.zero		1


	//   ....[44]....
        /*03e0*/ 	.word	0x00005670
        /*03e4*/ 	.word	0x000000ff
        /*03e8*/ 	.word	0x00000000
        /*03ec*/ 	.short	0x0101
        /*03ee*/ 	.byte	0x05
	.zero		1


	//   ....[45]....
        /*03f0*/ 	.word	0x00005720
        /*03f4*/ 	.word	0x000000ff
        /*03f8*/ 	.word	0x00000000
        /*03fc*/ 	.short	0x0101
        /*03fe*/ 	.byte	0x05
	.zero		1


	//   ....[46]....
        /*0400*/ 	.word	0x00005860
        /*0404*/ 	.word	0x000000ff
        /*0408*/ 	.word	0x00000000
        /*040c*/ 	.short	0x0101
        /*040e*/ 	.byte	0x04
	.zero		1


	//   ....[47]....
        /*0410*/ 	.word	0x000058d0
        /*0414*/ 	.word	0x000000ff
        /*0418*/ 	.word	0x00000000
        /*041c*/ 	.short	0x0101
        /*041e*/ 	.byte	0x1a
	.zero		1


	//   ....[48]....
        /*0420*/ 	.word	0x00005970
        /*0424*/ 	.word	0x00000005
        /*0428*/ 	.word	0x00016490
        /*042c*/ 	.short	0x010a
        /*042e*/ 	.byte	0x3f
	.zero		1


	//   ....[49]....
        /*0430*/ 	.word	0x00005a20
        /*0434*/ 	.word	0x00000005
        /*0438*/ 	.word	0x00016490
        /*043c*/ 	.short	0x010a
        /*043e*/ 	.byte	0x3f
	.zero		1


	//   ....[50]....
        /*0440*/ 	.word	0x00005aa0
        /*0444*/ 	.word	0x000000ff
        /*0448*/ 	.word	0x000164a0
        /*044c*/ 	.short	0x010a
        /*044e*/ 	.byte	0x04
	.zero		1


	//   ....[51]....
        /*0450*/ 	.word	0x00006b40
        /*0454*/ 	.word	0x000000ff
        /*0458*/ 	.word	0x000164a0
        /*045c*/ 	.short	0x0101
        /*045e*/ 	.byte	0x25
	.zero		1


	//   ....[52]....
        /*0460*/ 	.word	0x00006cd0
        /*0464*/ 	.word	0x000000ff
        /*0468*/ 	.word	0x00016480
        /*046c*/ 	.short	0x010a
        /*046e*/ 	.byte	0x0d
	.zero		1


	//   ....[53]....
        /*0470*/ 	.word	0x00007440
        /*0474*/ 	.word	0x000000ff
        /*0478*/ 	.word	0x00016480
        /*047c*/ 	.short	0x010a
        /*047e*/ 	.byte	0x04
	.zero		1


	//   ....[54]....
        /*0480*/ 	.word	0x00007530
        /*0484*/ 	.word	0x000000ff
        /*0488*/ 	.word	0x00000000
        /*048c*/ 	.short	0x0101
        /*048e*/ 	.byte	0x04
	.zero		1


	//   ....[55]....
        /*0490*/ 	.word	0x00008400
        /*0494*/ 	.word	0x000000ff
        /*0498*/ 	.word	0x00000000
        /*049c*/ 	.short	0x0101
        /*049e*/ 	.byte	0x0e
	.zero		1


	//   ....[56]....
        /*04a0*/ 	.word	0x00008500
        /*04a4*/ 	.word	0x00000004
        /*04a8*/ 	.word	0x00016460
        /*04ac*/ 	.short	0x010a
        /*04ae*/ 	.byte	0x3f
	.zero		1


	//   ....[57]....
        /*04b0*/ 	.word	0x00008830
        /*04b4*/ 	.word	0x00000005
        /*04b8*/ 	.word	0x00016420
        /*04bc*/ 	.short	0x010a
        /*04be*/ 	.byte	0x3f
	.zero		1


	//   ....[58]....
        /*04c0*/ 	.word	0x00008be0
        /*04c4*/ 	.word	0x00000005
        /*04c8*/ 	.word	0x00016460
        /*04cc*/ 	.short	0x010a
        /*04ce*/ 	.byte	0x3f
	.zero		1


	//   ....[59]....
        /*04d0*/ 	.word	0x00008f50
        /*04d4*/ 	.word	0x00000006
        /*04d8*/ 	.word	0x00016460
        /*04dc*/ 	.short	0x010a
        /*04de*/ 	.byte	0x3f
	.zero		1


	//   ....[60]....
        /*04e0*/ 	.word	0x000092f0
        /*04e4*/ 	.word	0x00000006
        /*04e8*/ 	.word	0x00016420
        /*04ec*/ 	.short	0x010a
        /*04ee*/ 	.byte	0x3f
	.zero		1


	//   ....[61]....
        /*04f0*/ 	.word	0x000096d0
        /*04f4*/ 	.word	0x00000006
        /*04f8*/ 	.word	0x00016460
        /*04fc*/ 	.short	0x010a
        /*04fe*/ 	.byte	0x3f
	.zero		1


	//   ....[62]....
        /*0500*/ 	.word	0x00009ad0
        /*0504*/ 	.word	0x00000006
        /*0508*/ 	.word	0x00016420
        /*050c*/ 	.short	0x010a
        /*050e*/ 	.byte	0x3f
	.zero		1


	//   ....[63]....
        /*0510*/ 	.word	0x00009fa0
        /*0514*/ 	.word	0x00000006
        /*0518*/ 	.word	0x00016420
        /*051c*/ 	.short	0x010a
        /*051e*/ 	.byte	0x3f
	.zero		1


	//   ....[64]....
        /*0520*/ 	.word	0x0000a460
        /*0524*/ 	.word	0x00000005
        /*0528*/ 	.word	0x00016440
        /*052c*/ 	.short	0x010a
        /*052e*/ 	.byte	0x3f
	.zero		1


	//   ....[65]....
        /*0530*/ 	.word	0x0000a4c0
        /*0534*/ 	.word	0x00000007
        /*0538*/ 	.word	0x00016448
        /*053c*/ 	.short	0x010a
        /*053e*/ 	.byte	0x3f
	.zero		1


	//   ....[66]....
        /*0540*/ 	.word	0x0000a520
        /*0544*/ 	.word	0x00000005
        /*0548*/ 	.word	0x00016400
        /*054c*/ 	.short	0x010a
        /*054e*/ 	.byte	0x3f
	.zero		1


	//   ....[67]....
        /*0550*/ 	.word	0x0000a580
        /*0554*/ 	.word	0x00000005
        /*0558*/ 	.word	0x00016400
        /*055c*/ 	.short	0x010a
        /*055e*/ 	.byte	0x3f
	.zero		1


	//   ....[68]....
        /*0560*/ 	.word	0x0000a5e0
        /*0564*/ 	.word	0x00000022
        /*0568*/ 	.word	0x00000000
        /*056c*/ 	.short	0x010a
        /*056e*/ 	.byte	0x3f
	.zero		1


	//   ....[69]....
        /*0570*/ 	.word	0x0000a640
        /*0574*/ 	.word	0x00000010
        /*0578*/ 	.word	0x000164a0
        /*057c*/ 	.short	0x010a
        /*057e*/ 	.byte	0x3f
	.zero		1


	//   ....[70]....
        /*0580*/ 	.word	0x0000a690
        /*0584*/ 	.word	0x00000005
        /*0588*/ 	.word	0x00016490
        /*058c*/ 	.short	0x010a
        /*058e*/ 	.byte	0x3f
	.zero		1


	//   ....[71]....
        /*0590*/ 	.word	0x0000a6f0
        /*0594*/ 	.word	0x00000005
        /*0598*/ 	.word	0x00000000
        /*059c*/ 	.short	0x010a
        /*059e*/ 	.byte	0x3f
	.zero		1


	//   ....[72]....
        /*05a0*/ 	.word	0x0000a740
        /*05a4*/ 	.word	0x00000002
        /*05a8*/ 	.word	0x00016490
        /*05ac*/ 	.short	0x010a
        /*05ae*/ 	.byte	0x3f
	.zero		1


	//   ....[73]....
        /*05b0*/ 	.word	0x0000a790
        /*05b4*/ 	.word	0x00000005
        /*05b8*/ 	.word	0x00016490
        /*05bc*/ 	.short	0x010a
        /*05be*/ 	.byte	0x3f
	.zero		1


	//   ....[74]....
        /*05c0*/ 	.word	0x0000a7e0
        /*05c4*/ 	.word	0x00000005
        /*05c8*/ 	.word	0x00016490
        /*05cc*/ 	.short	0x010a
        /*05ce*/ 	.byte	0x3f
	.zero		1


	//   ....[75]....
        /*05d0*/ 	.word	0x0000a840
        /*05d4*/ 	.word	0x00000000
        /*05d8*/ 	.word	0x000164a0
        /*05dc*/ 	.short	0x010a
        /*05de*/ 	.byte	0x3f
	.zero		1


	//   ....[76]....
        /*05e0*/ 	.word	0x0000a8a0
        /*05e4*/ 	.word	0x00000003
        /*05e8*/ 	.word	0x00016480
        /*05ec*/ 	.short	0x010a
        /*05ee*/ 	.byte	0x3f
	.zero		1


	//   ....[77]....
        /*05f0*/ 	.word	0x0000a900
        /*05f4*/ 	.word	0x00000009
        /*05f8*/ 	.word	0x00016480
        /*05fc*/ 	.short	0x010a
        /*05fe*/ 	.byte	0x3f
	.zero		1


	//   ....[78]....
        /*0600*/ 	.word	0x0000a950
        /*0604*/ 	.word	0x00000004
        /*0608*/ 	.word	0x00016460
        /*060c*/ 	.short	0x010a
        /*060e*/ 	.byte	0x3f
	.zero		1


	//   ....[79]....
        /*0610*/ 	.word	0x0000a9a0
        /*0614*/ 	.word	0x00000005
        /*0618*/ 	.word	0x00016420
        /*061c*/ 	.short	0x010a
        /*061e*/ 	.byte	0x3f
	.zero		1


	//   ....[80]....
        /*0620*/ 	.word	0x0000a9f0
        /*0624*/ 	.word	0x00000005
        /*0628*/ 	.word	0x00016460
        /*062c*/ 	.short	0x010a
        /*062e*/ 	.byte	0x3f
	.zero		1


	//   ....[81]....
        /*0630*/ 	.word	0x0000aa40
        /*0634*/ 	.word	0x00000006
        /*0638*/ 	.word	0x00016460
        /*063c*/ 	.short	0x010a
        /*063e*/ 	.byte	0x3f
	.zero		1


	//   ....[82]....
        /*0640*/ 	.word	0x0000aa90
        /*0644*/ 	.word	0x00000006
        /*0648*/ 	.word	0x00016420
        /*064c*/ 	.short	0x010a
        /*064e*/ 	.byte	0x3f
	.zero		1


	//   ....[83]....
        /*0650*/ 	.word	0x0000aae0
        /*0654*/ 	.word	0x00000006
        /*0658*/ 	.word	0x00016460
        /*065c*/ 	.short	0x010a
        /*065e*/ 	.byte	0x3f
	.zero		1


	//   ....[84]....
        /*0660*/ 	.word	0x0000ab30
        /*0664*/ 	.word	0x00000006
        /*0668*/ 	.word	0x00016420
        /*066c*/ 	.short	0x010a
        /*066e*/ 	.byte	0x3f
	.zero		1


	//   ....[85]....
        /*0670*/ 	.word	0x0000ab80
        /*0674*/ 	.word	0x00000006
        /*0678*/ 	.word	0x00016420
        /*067c*/ 	.short	0x010a
        /*067e*/ 	.byte	0x3f
	.zero		1


	//----- nvinfo : EIATTR_NUM_MBARRIERS
	.align		4
.L_38:
        /*0680*/ 	.byte	0x03, 0x38
        /*0682*/ 	.short	0x001e


	//----- nvinfo : EIATTR_EXIT_INSTR_OFFSETS
	.align		4
        /*0684*/ 	.byte	0x04, 0x1c
        /*0686*/ 	.short	(.L_40 - .L_39)


	//   ....[0]....
.L_39:
        /*0688*/ 	.word	0x00000af0


	//   ....[1]....
        /*068c*/ 	.word	0x00006b50


	//   ....[2]....
        /*0690*/ 	.word	0x00006bb0


	//   ....[3]....
        /*0694*/ 	.word	0x00008410


	//   ....[4]....
        /*0698*/ 	.word	0x000099a0


	//   ....[5]....
        /*069c*/ 	.word	0x0000a440


	//----- nvinfo : EIATTR_MAX_THREADS
	.align		4
.L_40:
        /*06a0*/ 	.byte	0x04, 0x05
        /*06a2*/ 	.short	(.L_42 - .L_41)
.L_41:
        /*06a4*/ 	.word	0x00000180
        /*06a8*/ 	.word	0x00000001
        /*06ac*/ 	.word	0x00000001


	//----- nvinfo : EIATTR_CRS_STACK_SIZE
	.align		4
.L_42:
        /*06b0*/ 	.byte	0x04, 0x1e
        /*06b2*/ 	.short	(.L_44 - .L_43)
.L_43:
        /*06b4*/ 	.word	0x00000000


	//----- nvinfo : EIATTR_CBANK_PARAM_SIZE
	.align		4
.L_44:
        /*06b8*/ 	.byte	0x03, 0x19
        /*06ba*/ 	.short	0x0ef0


	//----- nvinfo : EIATTR_PARAM_CBANK
	.align		4
        /*06bc*/ 	.byte	0x04, 0x0a
        /*06be*/ 	.short	(.L_46 - .L_45)
	.align		4
.L_45:
        /*06c0*/ 	.word	index@(.nv.constant0._ZN7cutlass13device_kernelINS_4fmha6kernel28FmhaKernelTmaWarpSpecializedINS1_10collective33FmhaBwdMainloopTmaWarpSpecializedINS_6half_tEfN4cute5tupleIJNS7_1CILi64EEENS9_ILi128EEENS9_ILi48EEEEEENS4_16FusionBwdAdapterINS4_13DefaultFusionEEEJEEENS4_17FmhaBwdEpilogueKVIS6_fNS8_IJSA_SC_SA_EEEEENS2_23TileSchedulerBwdAdapterINS2_23IndividualTileSchedulerEEEJEEEEEvNT_6ParamsE)
        /*06c4*/ 	.short	0x0210
        /*06c6*/ 	.short	0x0ef0


	//----- nvinfo : EIATTR_SW_WAR
	.align		4
.L_46:
        /*06c8*/ 	.byte	0x04, 0x36
        /*06ca*/ 	.short	(.L_48 - .L_47)
.L_47:
        /*06cc*/ 	.word	0x00000008
.L_48:


//--------------------- .nv.callgraph             --------------------------
	.section	.nv.callgraph,"",@"SHT_CUDA_CALLGRAPH"
	.align	4
	.sectionentsize	8
	.align		4
        /*0000*/ 	.word	0x00000000
	.align		4
        /*0004*/ 	.word	0xffffffff
	.align		4
        /*0008*/ 	.word	index@(_ZN7cutlass13device_kernelINS_4fmha6kernel28FmhaKernelTmaWarpSpecializedINS1_10collective33FmhaBwdMainloopTmaWarpSpecializedINS_6half_tEfN4cute5tupleIJNS7_1CILi64EEENS9_ILi128EEENS9_ILi48EEEEEENS4_16FusionBwdAdapterINS4_13DefaultFusionEEEJEEENS4_17FmhaBwdEpilogueKVIS6_fNS8_IJSA_SC_SA_EEEEENS2_23TileSchedulerBwdAdapterINS2_23IndividualTileSchedulerEEEJEEEEEvNT_6ParamsE)
	.align		4
        /*000c*/ 	.word	index@(__assertfail)
	.align		4
        /*0010*/ 	.word	0x00000000
	.align		4
        /*0014*/ 	.word	0xfffffffe
	.align		4
        /*0018*/ 	.word	0x00000000
	.align		4
        /*001c*/ 	.word	0xfffffffd
	.align		4
        /*0020*/ 	.word	0x00000000
	.align		4
        /*0024*/ 	.word	0xfffffffc


//--------------------- .nv.constant4             --------------------------
	.section	.nv.constant4,"a",@progbits
	.align	8
	.align		8
.nv.constant4:
        /*0000*/ 	.dword	__assertfail
	.align		8
        /*0008*/ 	.dword	__unnamed_1
	.align		8
        /*0010*/ 	.dword	__unnamed_2
	.align		8
        /*0018*/ 	.dword	_ZN39_INTERNAL_3c836595_4_k_cu_784b5d62_37564cuda3std3__45__cpo5beginE
	.align		8
        /*0020*/ 	.dword	_ZN39_INTERNAL_3c836595_4_k_cu_784b5d62_37564cuda3std3__45__cpo3endE
	.align		8
        /*0028*/ 	.dword	_ZN39_INTERNAL_3c836595_4_k_cu_784b5d62_37564cuda3std3__45__cpo6cbeginE
	.align		8
        /*0030*/ 	.dword	_ZN39_INTERNAL_3c836595_4_k_cu_784b5d62_37564cuda3std3__45__cpo4cendE
	.align		8
        /*0038*/ 	.dword	_ZN39_INTERNAL_3c836595_4_k_cu_784b5d62_37564cuda3std3__441_GLOBAL__N__3c836595_4_k_cu_784b5d62_37566ignoreE
	.align		8
        /*0040*/ 	.dword	_ZN39_INTERNAL_3c836595_4_k_cu_784b5d62_37564cuda3std3__419piecewise_constructE
	.align		8
        /*0048*/ 	.dword	_ZN39_INTERNAL_3c836595_4_k_cu_784b5d62_37564cuda3std3__48in_placeE
	.align		8
        /*0050*/ 	.dword	_ZN39_INTERNAL_3c836595_4_k_cu_784b5d62_37564cuda3std6ranges3__45__cpo4swapE
	.align		8
        /*0058*/ 	.dword	_ZN39_INTERNAL_3c836595_4_k_cu_784b5d62_37564cuda3std6ranges3__45__cpo9iter_moveE
	.align		8
        /*0060*/ 	.dword	_ZN39_INTERNAL_3c836595_4_k_cu_784b5d62_37564cute7productE
	.align		8
        /*0068*/ 	.dword	_ZN39_INTERNAL_3c836595_4_k_cu_784b5d62_37564cute1_E
	.align		8
        /*0070*/ 	.dword	$str$24
	.align		8
        /*0078*/ 	.dword	$str$25


//--------------------- .text._ZN7cutlass13device_kernelINS_4fmha6kernel28FmhaKernelTmaWarpSpecializedINS1_10collective33FmhaBwdMainloopTmaWarpSpecializedINS_6half_tEfN4cute5tupleIJNS7_1CILi64EEENS9_ILi128EEENS9_ILi48EEEEEENS4_16FusionBwdAdapterINS4_13DefaultFusionEEEJEEENS4_17FmhaBwdEpilogueKVIS6_fNS8_IJSA_SC_SA_EEEEENS2_23TileSchedulerBwdAdapterINS2_23IndividualTileSchedulerEEEJEEEEEvNT_6ParamsE --------------------------
	.section	.text._ZN7cutlass13device_kernelINS_4fmha6kernel28FmhaKernelTmaWarpSpecializedINS1_10collective33FmhaBwdMainloopTmaWarpSpecializedINS_6half_tEfN4cute5tupleIJNS7_1CILi64EEENS9_ILi128EEENS9_ILi48EEEEEENS4_16FusionBwdAdapterINS4_13DefaultFusionEEEJEEENS4_17FmhaBwdEpilogueKVIS6_fNS8_IJSA_SC_SA_EEEEENS2_23TileSchedulerBwdAdapterINS2_23IndividualTileSchedulerEEEJEEEEEvNT_6ParamsE,"ax",@progbits
	.align	128
.text._ZN7cutlass13device_kernelINS_4fmha6kernel28FmhaKernelTmaWarpSpecializedINS1_10collective33FmhaBwdMainloopTmaWarpSpecializedINS_6half_tEfN4cute5tupleIJNS7_1CILi64EEENS9_ILi128EEENS9_ILi48EEEEEENS4_16FusionBwdAdapterINS4_13DefaultFusionEEEJEEENS4_17FmhaBwdEpilogueKVIS6_fNS8_IJSA_SC_SA_EEEEENS2_23TileSchedulerBwdAdapterINS2_23IndividualTileSchedulerEEEJEEEEEvNT_6ParamsE:
        .type           _ZN7cutlass13device_kernelINS_4fmha6kernel28FmhaKernelTmaWarpSpecializedINS1_10collective33FmhaBwdMainloopTmaWarpSpecializedINS_6half_tEfN4cute5tupleIJNS7_1CILi64EEENS9_ILi128EEENS9_ILi48EEEEEENS4_16FusionBwdAdapterINS4_13DefaultFusionEEEJEEENS4_17FmhaBwdEpilogueKVIS6_fNS8_IJSA_SC_SA_EEEEENS2_23TileSchedulerBwdAdapterINS2_23IndividualTileSchedulerEEEJEEEEEvNT_6ParamsE,@function
        .size           _ZN7cutlass13device_kernelINS_4fmha6kernel28FmhaKernelTmaWarpSpecializedINS1_10collective33FmhaBwdMainloopTmaWarpSpecializedINS_6half_tEfN4cute5tupleIJNS7_1CILi64EEENS9_ILi128EEENS9_ILi48EEEEEENS4_16FusionBwdAdapterINS4_13DefaultFusionEEEJEEENS4_17FmhaBwdEpilogueKVIS6_fNS8_IJSA_SC_SA_EEEEENS2_23TileSchedulerBwdAdapterINS2_23IndividualTileSchedulerEEEJEEEEEvNT_6ParamsE,(.L_x_153 - _ZN7cutlass13device_kernelINS_4fmha6kernel28FmhaKernelTmaWarpSpecializedINS1_10collective33FmhaBwdMainloopTmaWarpSpecializedINS_6half_tEfN4cute5tupleIJNS7_1CILi64EEENS9_ILi128EEENS9_ILi48EEEEEENS4_16FusionBwdAdapterINS4_13DefaultFusionEEEJEEENS4_17FmhaBwdEpilogueKVIS6_fNS8_IJSA_SC_SA_EEEEENS2_23TileSchedulerBwdAdapterINS2_23IndividualTileSchedulerEEEJEEEEEvNT_6ParamsE)
        .other          _ZN7cutlass13device_kernelINS_4fmha6kernel28FmhaKernelTmaWarpSpecializedINS1_10collective33FmhaBwdMainloopTmaWarpSpecializedINS_6half_tEfN4cute5tupleIJNS7_1CILi64EEENS9_ILi128EEENS9_ILi48EEEEEENS4_16FusionBwdAdapterINS4_13DefaultFusionEEEJEEENS4_17FmhaBwdEpilogueKVIS6_fNS8_IJSA_SC_SA_EEEEENS2_23TileSchedulerBwdAdapterINS2_23IndividualTileSchedulerEEEJEEEEEvNT_6ParamsE,@"STO_CUDA_ENTRY STV_DEFAULT"
_ZN7cutlass13device_kernelINS_4fmha6kernel28FmhaKernelTmaWarpSpecializedINS1_10collective33FmhaBwdMainloopTmaWarpSpecializedINS_6half_tEfN4cute5tupleIJNS7_1CILi64EEENS9_ILi128EEENS9_ILi48EEEEEENS4_16FusionBwdAdapterINS4_13DefaultFusionEEEJEEENS4_17FmhaBwdEpilogueKVIS6_fNS8_IJSA_SC_SA_EEEEENS2_23TileSchedulerBwdAdapterINS2_23IndividualTileSchedulerEEEJEEEEEvNT_6ParamsE:
[----:B------:R-:W1:Y:S02]  /*0000*/  LDC R1, c[0x0][0x28] ;  /* 0x00000a00ff017b82 */ /* 0x000e640000000800 */
[----:B-1----:R-:W-:Y:S01]  /*0010*/  VIADD R1, R1, 0xffffff60 ;  /* 0xffffff6001017836 */ /* 0x002fe20000000000 */
[----:B------:R-:W1:Y:S01]  /*0020*/  S2R R0, SR_TID.X ;  /* 0x0000000000007919 */ /* 0x000e620000002100 */
[----:B------:R-:W-:Y:S01]  /*0030*/  ELECT P1, URZ, PT ;  /* 0x00000000003f782f */ /* 0x000fe20003820000 */
[----:B------:R-:W-:Y:S01]  /*0040*/  BSSY B0, `(.L_x_0) ;  /* 0x0000020000007945 */ /* 0x000fe20003800000 */
[----:B-1----:R-:W-:-:S05]  /*0050*/  SHF.R.U32.HI R2, RZ, 0x5, R0 ;  /* 0x00000005ff027819 */ /* 0x002fca0000011600 */
[----:B------:R-:W1:Y:S02]  /*0060*/  SHFL.IDX PT, R3, R2, RZ, 0x1f ;  /* 0x00001fff02037589 */ /* 0x000e6400000e0000 */
[----:B-1----:R-:W-:Y:S02]  /*0070*/  R2UR UR4, R3 ;  /* 0x00000000030472ca */ /* 0x002fe400000e0000 */
[----:B------:R-:W-:-:S06]  /*0080*/  SHF.R.U32.HI R3, RZ, 0x7, R0 ;  /* 0x00000007ff037819 */ /* 0x000fcc0000011600 */
[----:B------:R-:W1:Y:S05]  /*0090*/  SHFL.IDX PT, R3, R3, RZ, 0x1f ;  /* 0x00001fff03037589 */ /* 0x000e6a00000e0000 */
[----:B------:R-:W-:Y:S02]  /*00a0*/  USHF.R.S32.HI UR5, URZ, 0x1f, UR4 ;  /* 0x0000001f3f057899 */ /* 0x000fe40008011404 */
[----:B------:R-:W-:Y:S02]  /*00b0*/  ISETP.NE.OR P0, PT, RZ, UR4, !P1 ;  /* 0x00000004ff007c0c */ /* 0x000fe4000cf05670 */
[----:B------:R-:W-:-:S04]  /*00c0*/  ULEA.HI UR5, UR5, UR4, URZ, 0x2 ;  /* 0x0000000405057291 */ /* 0x000fc8000f8f103f */
[----:B------:R-:W-:-:S04]  /*00d0*/  ULOP3.LUT UR5, UR5, 0xfffffffc, URZ, 0xc0, !UPT ;  /* 0xfffffffc05057892 */ /* 0x000fc8000f8ec03f */
[----:B------:R-:W-:-:S03]  /*00e0*/  UIADD3 UR4, UR4, -UR5, URZ ;  /* 0x8000000504047290 */ /* 0x000fc6000fffe03f */
[----:B------:R-:W-:Y:S09]  /*00f0*/  @P0 BRA `(.L_x_1) ;  /* 0x0000000000500947 */ /* 0x000ff20003800000 */
[----:B------:R-:W-:Y:S02]  /*0100*/  ULDC.64 UR6, c[0x0][0x198] ;  /* 0x0000660000067ab9 */ /* 0x000fe40000000a00 */
[----:B------:R-:W-:Y:S02]  /*0110*/  UIADD3 UR8, UP0, UR6, 0xf0, URZ ;  /* 0x000000f006087890 */ /* 0x000fe4000ff1e03f */
[----:B------:R-:W-:Y:S02]  /*0120*/  UIADD3 UR10, UP1, UR6, 0x1f0, URZ ;  /* 0x000001f0060a7890 */ /* 0x000fe4000ff3e03f */
[----:B------:R-:W-:Y:S02]  /*0130*/  UIADD3 UR12, UP2, UR6, 0x2f0, URZ ;  /* 0x000002f0060c7890 */ /* 0x000fe4000ff5e03f */
[----:B------:R-:W-:Y:S02]  /*0140*/  UIADD3 UR14, UP3, UR6, 0x3f0, URZ ;  /* 0x000003f0060e7890 */ /* 0x000fe4000ff7e03f */
[----:B------:R-:W-:-:S02]  /*0150*/  UIADD3 UR16, UP4, UR6, 0x5f0, URZ ;  /* 0x000005f006107890 */ /* 0x000fc4000ff9e03f */
[----:B------:R-:W-:Y:S02]  /*0160*/  UIADD3.X UR9, URZ, UR7, URZ, UP0, !UPT ;  /* 0x000000073f097290 */ /* 0x000fe400087fe43f */
[----:B------:R-:W-:Y:S02]  /*0170*/  UIADD3 UR6, UP5, UR6, 0x4f0, URZ ;  /* 0x000004f006067890 */ /* 0x000fe4000ffbe03f */
[----:B------:R-:W-:Y:S02]  /*0180*/  UIADD3.X UR11, URZ, UR7, URZ, UP1, !UPT ;  /* 0x000000073f0b7290 */ /* 0x000fe40008ffe43f */
[----:B------:R-:W-:Y:S02]  /*0190*/  UIADD3.X UR13, URZ, UR7, URZ, UP2, !UPT ;  /* 0x000000073f0d7290 */ /* 0x000fe400097fe43f */
[----:B------:R-:W-:Y:S01]  /*01a0*/  UIADD3.X UR15, URZ, UR7, URZ, UP3, !UPT ;  /* 0x000000073f0f7290 */ /* 0x000fe20009ffe43f */
[----:B------:R2:W-:Y:S01]  /*01b0*/  UTMACCTL.PF [UR8] ;  /* 0x00000000080079b9 */ /* 0x0005e20008040000 */
[----:B------:R-:W-:-:S03]  /*01c0*/  UIADD3.X UR17, URZ, UR7, URZ, UP4, !UPT ;  /* 0x000000073f117290 */ /* 0x000fc6000a7fe43f */
[----:B------:R2:W-:Y:S01]  /*01d0*/  UTMACCTL.PF [UR10] ;  /* 0x000000000a0079b9 */ /* 0x0005e20008040000 */
[----:B------:R-:W-:Y:S01]  /*01e0*/  UIADD3.X UR7, URZ, UR7, URZ, UP5, !UPT ;  /* 0x000000073f077290 */ /* 0x000fe2000affe43f */
[----:B------:R2:W-:Y:S02]  /*01f0*/  UTMACCTL.PF [UR12] ;  /* 0x000000000c0079b9 */ /* 0x0005e40008040000 */
[----:B------:R2:W-:Y:S02]  /*0200*/  UTMACCTL.PF [UR14] ;  /* 0x000000000e0079b9 */ /* 0x0005e40008040000 */
[----:B------:R2:W-:Y:S04]  /*0210*/  UTMACCTL.PF [UR16] ;  /* 0x00000000100079b9 */ /* 0x0005e80008040000 */
[----:B------:R2:W-:Y:S02]  /*0220*/  UTMACCTL.PF [UR6] ;  /* 0x00000000060079b9 */ /* 0x0005e40008040000 */
[----:B--2---:R-:W-:Y:S01]  /*0230*/  NOP ;  /* 0x0000000000007918 */ /* 0x004fe20000000000 */
.L_x_1:
[----:B------:R-:W-:Y:S05]  /*0240*/  BSYNC B0 ;  /* 0x0000000000007941 */ /* 0x000fea0003800000 */
.L_x_0:
[----:B------:R-:W2:Y:S01]  /*0250*/  SHFL.IDX PT, R4, R2, RZ, 0x1f ;  /* 0x00001fff02047589 */ /* 0x000ea200000e0000 */
[----:B-1----:R-:W-:Y:S01]  /*0260*/  R2UR UR10, R3 ;  /* 0x00000000030a72ca */ /* 0x002fe200000e0000 */
[----:B------:R-:W-:-:S12]  /*0270*/  UISETP.NE.AND UP0, UPT, UR4, 0x1, UPT ;  /* 0x000000010400788c */ /* 0x000fd8000bf05270 */
[----:B------:R-:W-:Y:S02]  /*0280*/  UIADD3 UR38, UR10, -0x1, URZ ;  /* 0xffffffff0a267890 */ /* 0x000fe4000fffe03f */
[----:B------:R-:W-:Y:S02]  /*0290*/  ULOP3.LUT UP2, URZ, UR10, UR4, URZ, 0xfc, !UPT ;  /* 0x000000040a3f7292 */ /* 0x000fe4000f84fc3f */
[----:B------:R-:W-:Y:S02]  /*02a0*/  UISETP.EQ.AND UP1, UPT, UR10, URZ, !UP0 ;  /* 0x0000003f0a00728c */ /* 0x000fe4000c722270 */
[----:B------:R-:W-:Y:S02]  /*02b0*/  UISETP.GE.U32.AND UP3, UPT, UR38, 0x4, UPT ;  /* 0x000000042600788c */ /* 0x000fe4000bf66070 */
[----:B------:R-:W-:Y:S01]  /*02c0*/  USEL UR29, URZ, 0x2, UP2 ;  /* 0x000000023f1d7887 */ /* 0x000fe20009000000 */
[----:B--2---:R-:W-:Y:S01]  /*02d0*/  ISETP.NE.AND P0, PT, R4, RZ, PT ;  /* 0x000000ff0400720c */ /* 0x004fe20003f05270 */
[----:B------:R-:W-:-:S02]  /*02e0*/  USEL UR30, URZ, 0x1, !UP1 ;  /* 0x000000013f1e7887 */ /* 0x000fc4000c800000 */
[----:B------:R-:W-:Y:S02]  /*02f0*/  USEL UR29, UR29, 0x1, UP3 ;  /* 0x000000011d1d7887 */ /* 0x000fe40009800000 */
[----:B------:R-:W-:-:S08]  /*0300*/  USEL UR30, UR30, 0x2, UP3 ;  /* 0x000000021e1e7887 */ /* 0x000fd00009800000 */
[----:B------:R-:W-:Y:S05]  /*0310*/  @P0 BRA `(.L_x_2) ;  /* 0x0000000000580947 */ /* 0x000fea0003800000 */
[----:B------:R-:W1:Y:S01]  /*0320*/  S2UR UR6, SR_CgaCtaId ;  /* 0x00000000000679c3 */ /* 0x000e620000008800 */
[----:B------:R-:W-:Y:S01]  /*0330*/  UMOV UR5, 0x400 ;  /* 0x0000040000057882 */ /* 0x000fe20000000000 */
[----:B------:R-:W-:Y:S01]  /*0340*/  UMOV UR7, 0x1 ;  /* 0x0000000100077882 */ /* 0x000fe20000000000 */
[----:B------:R-:W-:Y:S01]  /*0350*/  UMOV UR8, 0x80 ;  /* 0x0000008000087882 */ /* 0x000fe20000000000 */
[----:B------:R-:W-:Y:S01]  /*0360*/  ELECT P0, URZ, PT ;  /* 0x00000000003f782f */ /* 0x000fe20003800000 */
[----:B------:R-:W-:-:S04]  /*0370*/  UIADD3 UR8, -UR8, 0x100000, URZ ;  /* 0x0010000008087890 */ /* 0x000fc8000fffe13f */
[----:B------:R-:W-:Y:S02]  /*0380*/  USHF.L.U32 UR9, UR8, 0xb, URZ ;  /* 0x0000000b08097899 */ /* 0x000fe4000800063f */
[----:B------:R-:W-:Y:S02]  /*0390*/  USHF.L.U32 UR8, UR8, 0x1, URZ ;  /* 0x0000000108087899 */ /* 0x000fe4000800063f */
[----:B-1----:R-:W-:Y:S02]  /*03a0*/  ULEA UR5, UR6, UR5, 0x18 ;  /* 0x0000000506057291 */ /* 0x002fe4000f8ec03f */
[----:B------:R-:W-:-:S04]  /*03b0*/  UIADD3 UR6, -UR7, 0x100000, URZ ;  /* 0x0010000007067890 */ /* 0x000fc8000fffe13f */
[----:B------:R-:W-:Y:S02]  /*03c0*/  USHF.L.U32 UR7, UR6, 0xb, URZ ;  /* 0x0000000b06077899 */ /* 0x000fe4000800063f */
[----:B------:R-:W-:Y:S01]  /*03d0*/  USHF.L.U32 UR6, UR6, 0x1, URZ ;  /* 0x0000000106067899 */ /* 0x000fe2000800063f */
[----:B------:R-:W1:Y:S11]  /*03e0*/  FENCE.VIEW.ASYNC.S ;  /* 0x00000000000073c6 */ /* 0x000e760000000000 */
[----:B-1----:R1:W2:Y:S01]  /*03f0*/  SYNCS.EXCH.64 URZ, [UR5+0x16440], UR6 ;  /* 0x01644006053f75b2 */ /* 0x0022a20008000100 */
[----:B------:R1:W3:Y:S01]  /*0400*/  SYNCS.EXCH.64 URZ, [UR5+0x16460], UR8 ;  /* 0x01646008053f75b2 */ /* 0x0002e20008000100 */
[----:B------:R1:W4:Y:S01]  /*0410*/  SYNCS.EXCH.64 URZ, [UR5+0x16448], UR6 ;  /* 0x01644806053f75b2 */ /* 0x0003220008000100 */
[----:B------:R1:W1:Y:S01]  /*0420*/  SYNCS.EXCH.64 URZ, [UR5+0x16468], UR8 ;  /* 0x01646808053f75b2 */ /* 0x0002620008000100 */
[----:B------:R1:W1:Y:S01]  /*0430*/  SYNCS.EXCH.64 URZ, [UR5+0x16450], UR6 ;  /* 0x01645006053f75b2 */ /* 0x0002620008000100 */
[----:B------:R1:W1:Y:S01]  /*0440*/  SYNCS.EXCH.64 URZ, [UR5+0x16470], UR8 ;  /* 0x01647008053f75b2 */ /* 0x0002620008000100 */
[----:B------:R1:W1:Y:S01]  /*0450*/  SYNCS.EXCH.64 URZ, [UR5+0x16458], UR6 ;  /* 0x01645806053f75b2 */ /* 0x0002620008000100 */
[----:B------:R1:W1:Y:S01]  /*0460*/  SYNCS.EXCH.64 URZ, [UR5+0x16478], UR8 ;  /* 0x01647808053f75b2 */ /* 0x0002620008000100 */
[----:B------:R-:W-:Y:S01]  /*0470*/  NOP ;  /* 0x0000000000007918 */ /* 0x000fe20000000000 */
.L_x_2:
[----:B------:R-:W5:Y:S01]  /*0480*/  SHFL.IDX PT, R3, R2, RZ, 0x1f ;  /* 0x00001fff02037589 */ /* 0x000f6200000e0000 */
[----:B------:R-:W-:Y:S01]  /*0490*/  NOP ;  /* 0x0000000000007918 */ /* 0x000fe20000000000 */
[----:B-----5:R-:W-:-:S13]  /*04a0*/  ISETP.NE.AND P0, PT, R3, RZ, PT ;  /* 0x000000ff0300720c */ /* 0x020fda0003f05270 */
[----:B------:R-:W-:Y:S05]  /*04b0*/  @P0 BRA `(.L_x_3) ;  /* 0x0000000000580947 */ /* 0x000fea0003800000 */
[----:B-1----:R-:W1:Y:S01]  /*04c0*/  S2UR UR6, SR_CgaCtaId ;  /* 0x00000000000679c3 */ /* 0x002e620000008800 */
[----:B------:R-:W-:Y:S01]  /*04d0*/  UMOV UR5, 0x400 ;  /* 0x0000040000057882 */ /* 0x000fe20000000000 */
[----:B------:R-:W-:Y:S01]  /*04e0*/  UMOV UR8, 0x1 ;  /* 0x0000000100087882 */ /* 0x000fe20000000000 */
[----:B------:R-:W-:Y:S01]  /*04f0*/  UMOV UR7, 0x100 ;  /* 0x0000010000077882 */ /* 0x000fe20000000000 */
[----:B------:R-:W-:-:S04]  /*0500*/  UIADD3 UR8, -UR8, 0x100000, URZ ;  /* 0x0010000008087890 */ /* 0x000fc8000fffe13f */
[----:B------:R-:W-:Y:S02]  /*0510*/  USHF.L.U32 UR9, UR8, 0xb, URZ ;  /* 0x0000000b08097899 */ /* 0x000fe4000800063f */
[----:B------:R-:W-:Y:S01]  /*0520*/  USHF.L.U32 UR8, UR8, 0x1, URZ ;  /* 0x0000000108087899 */ /* 0x000fe2000800063f */
[----:B------:R-:W-:Y:S01]  /*0530*/  ELECT P0, URZ, PT ;  /* 0x00000000003f782f */ /* 0x000fe20003800000 */
[----:B-1----:R-:W-:Y:S02]  /*0540*/  ULEA UR5, UR6, UR5, 0x18 ;  /* 0x0000000506057291 */ /* 0x002fe4000f8ec03f */
[----:B------:R-:W-:-:S04]  /*0550*/  UIADD3 UR6, -UR7, 0x100000, URZ ;  /* 0x0010000007067890 */ /* 0x000fc8000fffe13f */
[----:B------:R-:W-:Y:S02]  /*0560*/  USHF.L.U32 UR7, UR6, 0xb, URZ ;  /* 0x0000000b06077899 */ /* 0x000fe4000800063f */
[----:B------:R-:W-:Y:S01]  /*0570*/  USHF.L.U32 UR6, UR6, 0x1, URZ ;  /* 0x0000000106067899 */ /* 0x000fe2000800063f */
[----:B------:R-:W1:Y:S03]  /*0580*/  FENCE.VIEW.ASYNC.S ;  /* 0x00000000000073c6 */ /* 0x000e660000000000 */
[----:B-1----:R1:W1:Y:S08]  /*0590*/  SYNCS.EXCH.64 URZ, [UR5+0x16400], UR8 ;  /* 0x01640008053f75b2 */ /* 0x0022700008000100 */
[----:B------:R1:W1:Y:S01]  /*05a0*/  SYNCS.EXCH.64 URZ, [UR5+0x16420], UR6 ;  /* 0x01642006053f75b2 */ /* 0x0002620008000100 */
[----:B------:R1:W1:Y:S01]  /*05b0*/  SYNCS.EXCH.64 URZ, [UR5+0x16408], UR8 ;  /* 0x01640808053f75b2 */ /* 0x0002620008000100 */
[----:B------:R1:W1:Y:S01]  /*05c0*/  SYNCS.EXCH.64 URZ, [UR5+0x16428], UR6 ;  /* 0x01642806053f75b2 */ /* 0x0002620008000100 */
[----:B------:R1:W1:Y:S01]  /*05d0*/  SYNCS.EXCH.64 URZ, [UR5+0x16410], UR8 ;  /* 0x01641008053f75b2 */ /* 0x0002620008000100 */
[----:B------:R1:W1:Y:S01]  /*05e0*/  SYNCS.EXCH.64 URZ, [UR5+0x16430], UR6 ;  /* 0x01643006053f75b2 */ /* 0x0002620008000100 */
[----:B------:R1:W1:Y:S01]  /*05f0*/  SYNCS.EXCH.64 URZ, [UR5+0x16418], UR8 ;  /* 0x01641808053f75b2 */ /* 0x0002620008000100 */
[----:B------:R1:W1:Y:S01]  /*0600*/  SYNCS.EXCH.64 URZ, [UR5+0x16438], UR6 ;  /* 0x01643806053f75b2 */ /* 0x0002620008000100 */
[----:B------:R-:W-:Y:S01]  /*0610*/  NOP ;  /* 0x0000000000007918 */ /* 0x000fe20000000000 */
.L_x_3:
        /* <DEDUP_REMOVED lines=21> */
[----:B------:R-:W-:Y:S01]  /*0770*/  NOP ;  /* 0x0000000000007918 */ /* 0x000fe20000000000 */
.L_x_4:
[----:B------:R-:W5:Y:S01]  /*0780*/  SHFL.IDX PT, R3, R2, RZ, 0x1f ;  /* 0x00001fff02037589 */ /* 0x000f6200000e0000 */
[----:B------:R-:W-:Y:S01]  /*0790*/  ELECT P0, URZ, PT ;  /* 0x00000000003f782f */ /* 0x000fe20003800000 */
[----:B------:R-:W-:Y:S01]  /*07a0*/  NOP ;  /* 0x0000000000007918 */ /* 0x000fe20000000000 */
[----:B-1----:R-:W-:Y:S02]  /*07b0*/  UMOV UR6, 0x80 ;  /* 0x0000008000067882 */ /* 0x002fe40000000000 */
[C---:B-----5:R-:W-:Y:S02]  /*07c0*/  ISETP.NE.OR P0, PT, R3.reuse, RZ, !P0 ;  /* 0x000000ff0300720c */ /* 0x060fe40004705670 */
[----:B------:R-:W-:-:S11]  /*07d0*/  ISETP.NE.AND P2, PT, R3, RZ, PT ;  /* 0x000000ff0300720c */ /* 0x000fd60003f45270 */
[----:B------:R-:W-:Y:S01]  /*07e0*/  VOTEU.ALL UP1, P0 ;  /* 0x00000000003f7886 */ /* 0x000fe20000020000 */
[----:B------:R-:W-:Y:S01]  /*07f0*/  VOTEU.ALL UP2, P0 ;  /* 0x00000000003f7886 */ /* 0x000fe20000040000 */
[----:B------:R-:W-:Y:S01]  /*0800*/  VOTEU.ALL UP3, P0 ;  /* 0x00000000003f7886 */ /* 0x000fe20000060000 */
[----:B------:R-:W-:Y:S02]  /*0810*/  VOTEU.ALL UP4, P0 ;  /* 0x00000000003f7886 */ /* 0x000fe40000080000 */
[----:B------:R-:W1:Y:S01]  /*0820*/  @!UP1 S2UR UR8, SR_CgaCtaId ;  /* 0x00000000000899c3 */ /* 0x000e620000008800 */
[----:B------:R-:W-:Y:S01]  /*0830*/  @!UP1 UMOV UR5, 0x400 ;  /* 0x0000040000059882 */ /* 0x000fe20000000000 */
[----:B------:R-:W-:-:S04]  /*0840*/  @!UP1 UIADD3 UR6, -UR6, 0x100000, URZ ;  /* 0x0010000006069890 */ /* 0x000fc8000fffe13f */
[----:B------:R-:W-:Y:S02]  /*0850*/  @!UP1 USHF.L.U32 UR7, UR6, 0xb, URZ ;  /* 0x0000000b06079899 */ /* 0x000fe4000800063f */
[----:B------:R-:W-:Y:S02]  /*0860*/  @!UP1 USHF.L.U32 UR6, UR6, 0x1, URZ ;  /* 0x0000000106069899 */ /* 0x000fe4000800063f */
[----:B-1----:R-:W-:Y:S02]  /*0870*/  @!UP1 ULEA UR5, UR8, UR5, 0x18 ;  /* 0x0000000508059291 */ /* 0x002fe4000f8ec03f */
[----:B------:R-:W-:-:S04]  /*0880*/  UISETP.NE.AND UP1, UPT, UR38, URZ, UPT ;  /* 0x0000003f2600728c */ /* 0x000fc8000bf25270 */
[----:B------:R-:W-:-:S03]  /*0890*/  USEL UR8, URZ, 0x1, UP1 ;  /* 0x000000013f087887 */ /* 0x000fc60008800000 */
[----:B------:R-:W-:-:S03]  /*08a0*/  VOTEU.ALL UP1, P0 ;  /* 0x00000000003f7886 */ /* 0x000fc60000020000 */
[----:B------:R-:W-:Y:S01]  /*08b0*/  IMAD.U32 R3, RZ, RZ, UR8 ;  /* 0x00000008ff037e24 */ /* 0x000fe2000f8e00ff */
[----:B------:R-:W1:Y:S02]  /*08c0*/  FENCE.VIEW.ASYNC.S ;  /* 0x00000000000073c6 */ /* 0x000e640000000000 */
[----:B-1----:R1:W1:Y:S01]  /*08d0*/  @!UP1 SYNCS.EXCH.64 URZ, [UR5+0x164a0], UR6 ;  /* 0x0164a006053f95b2 */ /* 0x0022620008000100 */
[----:B------:R1:W1:Y:S01]  /*08e0*/  @!UP2 SYNCS.EXCH.64 URZ, [UR5+0x164a8], UR6 ;  /* 0x0164a806053fa5b2 */ /* 0x0002620008000100 */
[----:B------:R1:W1:Y:S01]  /*08f0*/  @!UP3 SYNCS.EXCH.64 URZ, [UR5+0x164b0], UR6 ;  /* 0x0164b006053fb5b2 */ /* 0x0002620008000100 */
[----:B------:R1:W1:Y:S01]  /*0900*/  @!UP4 SYNCS.EXCH.64 URZ, [UR5+0x164b8], UR6 ;  /* 0x0164b806053fc5b2 */ /* 0x0002620008000100 */
[----:B------:R-:W-:Y:S01]  /*0910*/  NOP ;  /* 0x0000000000007918 */ /* 0x000fe20000000000 */
[----:B------:R-:W-:Y:S05]  /*0920*/  @P2 BRA `(.L_x_5) ;  /* 0x0000000000502947 */ /* 0x000fea0003800000 */
[----:B-1----:R-:W1:Y:S01]  /*0930*/  S2UR UR6, SR_CgaCtaId ;  /* 0x00000000000679c3 */ /* 0x002e620000008800 */
        /* <DEDUP_REMOVED lines=12> */
[----:B-1----:R1:W1:Y:S01]  /*0a00*/  SYNCS.EXCH.64 URZ, [UR5+0x164d0], UR6 ;  /* 0x0164d006053f75b2 */ /* 0x0022620008000100 */
[----:B------:R1:W1:Y:S01]  /*0a10*/  SYNCS.EXCH.64 URZ, [UR5+0x164e8], UR8 ;  /* 0x0164e808053f75b2 */ /* 0x0002620008000100 */
[----:B------:R1:W1:Y:S01]  /*0a20*/  SYNCS.EXCH.64 URZ, [UR5+0x164d8], UR6 ;  /* 0x0164d806053f75b2 */ /* 0x0002620008000100 */
[----:B------:R1:W1:Y:S01]  /*0a30*/  SYNCS.EXCH.64 URZ, [UR5+0x164f0], UR8 ;  /* 0x0164f008053f75b2 */ /* 0x0002620008000100 */
[----:B------:R1:W1:Y:S01]  /*0a40*/  SYNCS.EXCH.64 URZ, [UR5+0x164e0], UR6 ;  /* 0x0164e006053f75b2 */ /* 0x0002620008000100 */
[----:B------:R1:W1:Y:S01]  /*0a50*/  SYNCS.EXCH.64 URZ, [UR5+0x164f8], UR8 ;  /* 0x0164f808053f75b2 */ /* 0x0002620008000100 */
[----:B------:R-:W-:Y:S01]  /*0a60*/  NOP ;  /* 0x0000000000007918 */ /* 0x000fe20000000000 */
.L_x_5:
[----:B------:R-:W-:Y:S01]  /*0a70*/  ISETP.NE.AND P0, PT, RZ, UR10, PT ;  /* 0x0000000aff007c0c */ /* 0x000fe2000bf05270 */
[----:B------:R-:W-:Y:S01]  /*0a80*/  IMAD.U32 R2, RZ, RZ, UR4 ;  /* 0x00000004ff027e24 */ /* 0x000fe2000f8e00ff */
[----:B------:R-:W-:Y:S01]  /*0a90*/  NOP ;  /* 0x0000000000007918 */ /* 0x000fe20000000000 */
[----:B-1234-:R-:W-:Y:S03]  /*0aa0*/  BAR.SYNC.DEFER_BLOCKING 0x0 ;  /* 0x0000000000007b1d */ /* 0x01efe60000010000 */
[----:B------:R-:W-:-:S07]  /*0ab0*/  ISETP.EQ.AND P2, PT, R2, 0x1, P1 ;  /* 0x000000010200780c */ /* 0x000fce0000f42270 */
[----:B------:R-:W-:Y:S06]  /*0ac0*/  @!P0 BRA `(.L_x_6) ;  /* 0x0000006000248947 */ /* 0x000fec0003800000 */
[----:B------:R-:W-:-:S06]  /*0ad0*/  UISETP.GT.U32.AND UP0, UPT, UR38, 0x3, UPT ;  /* 0x000000032600788c */ /* 0x000fcc000bf04070 */
[----:B------:R-:W-:-:S13]  /*0ae0*/  PLOP3.LUT P0, PT, PT, PT, UP0, 0x80, 0x0 ;  /* 0x000000000000781c */ /* 0x000fda0003f0f008 */
[----:B------:R-:W-:Y:S05]  /*0af0*/  @P0 EXIT ;  /* 0x000000000000094d */ /* 0x000fea0003800000 */
.L_x_7:
[----:B------:R-:W-:-:S08]  /*0b00*/  NOP ;  /* 0x0000000000007918 */ /* 0x000fd00000000000 */
[----:B------:R-:W1:Y:S02]  /*0b10*/  USETMAXREG.TRY_ALLOC.CTAPOOL UP0, 0xf0 ;  /* 0x000000f0000079c8 */ /* 0x000e640008000600 */
[----:B-1----:R-:W-:-:S13]  /*0b20*/  PLOP3.LUT P0, PT, PT, PT, UP0, 0x80, 0x0 ;  /* 0x000000000000781c */ /* 0x002fda0003f0f008 */
[----:B------:R-:W-:Y:S05]  /*0b30*/  @!P0 BRA `(.L_x_7) ;  /* 0xfffffffc00f08947 */ /* 0x000fea000383ffff */
[----:B------:R-:W-:Y:S01]  /*0b40*/  UISETP.NE.AND UP0, UPT, UR10, 0x1, UPT ;  /* 0x000000010a00788c */ /* 0x000fe2000bf05270 */
[----:B------:R-:W1:Y:S01]  /*0b50*/  S2UR UR42, SR_CTAID.X ;  /* 0x00000000002a79c3 */ /* 0x000e620000002500 */
[----:B------:R-:W-:Y:S01]  /*0b60*/  UMOV UR5, URZ ;  /* 0x0000003f00057c82 */ /* 0x000fe20008000000 */
[----:B------:R-:W-:-:S03]  /*0b70*/  UMOV UR4, URZ ;  /* 0x0000003f00047c82 */ /* 0x000fc60008000000 */
[----:B------:R-:W-:-:S13]  /*0b80*/  PLOP3.LUT P0, PT, PT, PT, UP0, 0x80, 0x0 ;  /* 0x000000000000781c */ /* 0x000fda0003f0f008 */
[----:B------:R-:W-:Y:S05]  /*0b90*/  @!P0 BRA `(.L_x_8) ;  /* 0x0000000000388947 */ /* 0x000fea0003800000 */
[----:B------:R-:W-:Y:S01]  /*0ba0*/  UISETP.NE.AND UP0, UPT, UR10, 0x2, UPT ;  /* 0x000000020a00788c */ /* 0x000fe2000bf05270 */
[----:B------:R-:W-:-:S05]  /*0bb0*/  UMOV UR4, 0x2 ;  /* 0x0000000200047882 */ /* 0x000fca0000000000 */
[----:B------:R-:W-:-:S13]  /*0bc0*/  PLOP3.LUT P1, PT, PT, PT, UP0, 0x80, 0x0 ;  /* 0x000000000000781c */ /* 0x000fda0003f2f008 */
[----:B------:R-:W-:Y:S05]  /*0bd0*/  @!P1 BRA `(.L_x_8) ;  /* 0x0000000000289947 */ /* 0x000fea0003800000 */
[----:B------:R-:W-:-:S06]  /*0be0*/  UISETP.NE.AND UP0, UPT, UR10, 0x3, UPT ;  /* 0x000000030a00788c */ /* 0x000fcc000bf05270 */
[----:B------:R-:W-:-:S13]  /*0bf0*/  PLOP3.LUT P1, PT, PT, PT, UP0, 0x80, 0x0 ;  /* 0x000000000000781c */ /* 0x000fda0003f2f008 */
[----:B------:R-:W-:Y:S05]  /*0c00*/  @!P1 BRA `(.L_x_9) ;  /* 0x0000000000149947 */ /* 0x000fea0003800000 */
[----:B------:R-:W-:-:S11]  /*0c10*/  UISETP.NE.AND UP0, UPT, UR10, 0x4, UPT ;  /* 0x000000040a00788c */ /* 0x000fd6000bf05270 */
[----:B------:R-:W-:Y:S01]  /*0c20*/  @!UP0 UMOV UR5, 0x1 ;  /* 0x0000000100058882 */ /* 0x000fe20000000000 */
[----:B------:R-:W-:Y:S01]  /*0c30*/  @UP0 UMOV UR4, URZ ;  /* 0x0000003f00040c82 */ /* 0x000fe20008000000 */
[----:B------:R-:W-:Y:S01]  /*0c40*/  @UP0 UMOV UR5, URZ ;  /* 0x0000003f00050c82 */ /* 0x000fe20008000000 */
[----:B------:R-:W-:Y:S05]  /*0c50*/  BRA `(.L_x_8) ;  /* 0x0000000000087947 */ /* 0x000fea0003800000 */
.L_x_9:
[----:B------:R-:W-:Y:S01]  /*0c60*/  UMOV UR5, 0x1 ;  /* 0x0000000100057882 */ /* 0x000fe20000000000 */
[----:B------:R-:W-:-:S05]  /*0c70*/  UMOV UR4, URZ ;  /* 0x0000003f00047c82 */ /* 0x000fca0008000000 */
.L_x_8:
[----:B------:R-:W-:Y:S05]  /*0c80*/  @!P0 BRA `(.L_x_10) ;  /* 0x00000000003c8947 */ /* 0x000fea0003800000 */
[----:B------:R-:W-:-:S06]  /*0c90*/  UISETP.NE.AND UP0, UPT, UR10, 0x2, UPT ;  /* 0x000000020a00788c */ /* 0x000fcc000bf05270 */
[----:B------:R-:W-:-:S13]  /*0ca0*/  PLOP3.LUT P0, PT, PT, PT, UP0, 0x80, 0x0 ;  /* 0x000000000000781c */ /* 0x000fda0003f0f008 */
[----:B------:R-:W-:Y:S05]  /*0cb0*/  @!P0 BRA `(.L_x_11) ;  /* 0x0000000000288947 */ /* 0x000fea0003800000 */
[----:B------:R-:W-:-:S06]  /*0cc0*/  UISETP.NE.AND UP0, UPT, UR10, 0x3, UPT ;  /* 0x000000030a00788c */ /* 0x000fcc000bf05270 */
[----:B------:R-:W-:-:S13]  /*0cd0*/  PLOP3.LUT P0, PT, PT, PT, UP0, 0x80, 0x0 ;  /* 0x000000000000781c */ /* 0x000fda0003f0f008 */
[----:B------:R-:W-:Y:S05]  /*0ce0*/  @!P0 BRA `(.L_x_12) ;  /* 0x0000000000148947 */ /* 0x000fea0003800000 */
[----:B------:R-:W-:-:S06]  /*0cf0*/  UISETP.NE.AND UP0, UPT, UR10, 0x4, UPT ;  /* 0x000000040a00788c */ /* 0x000fcc000bf05270 */
[----:B------:R-:W-:-:S13]  /*0d00*/  PLOP3.LUT P0, PT, PT, PT, UP0, 0x80, 0x0 ;  /* 0x000000000000781c */ /* 0x000fda0003f0f008 */
[----:B------:R-:W-:Y:S05]  /*0d10*/  @P0 BRA `(.L_x_13) ;  /* 0x00000000001c0947 */ /* 0x000fea0003800000 */
[----:B-1----:R-:W-:Y:S01]  /*0d20*/  ULEA UR42, UR42, 0x3, 0x1 ;  /* 0x000000032a2a7891 */ /* 0x002fe2000f8e083f */
[----:B------:R-:W-:Y:S11]  /*0d30*/  BRA `(.L_x_13) ;  /* 0x0000000000147947 */ /* 0x000ff60003800000 */
.L_x_12:
[----:B-1----:R-:W-:Y:S01]  /*0d40*/  ULEA UR42, UR42, 0x2, 0x1 ;  /* 0x000000022a2a7891 */ /* 0x002fe2000f8e083f */
[----:B------:R-:W-:Y:S11]  /*0d50*/  BRA `(.L_x_13) ;  /* 0x00000000000c7947 */ /* 0x000ff60003800000 */
.L_x_11:
[----:B-1----:R-:W-:Y:S01]  /*0d60*/  ULEA UR42, UR42, 0x1, 0x1 ;  /* 0x000000012a2a7891 */ /* 0x002fe2000f8e083f */
[----:B------:R-:W-:Y:S11]  /*0d70*/  BRA `(.L_x_13) ;  /* 0x0000000000047947 */ /* 0x000ff60003800000 */
.L_x_10:
[----:B-1----:R-:W-:-:S12]  /*0d80*/  USHF.L.U32 UR42, UR42, 0x1, URZ ;  /* 0x000000012a2a7899 */ /* 0x002fd8000800063f */
.L_x_13:
[----:B------:R-:W-:-:S04]  /*0d90*/  ULOP3.LUT UR6, UR30, 0x1, URZ, 0xfc, !UPT ;  /* 0x000000011e067892 */ /* 0x000fc8000f8efc3f */
[----:B------:R-:W-:-:S06]  /*0da0*/  UISETP.NE.AND UP0, UPT, UR6, 0x3, UPT ;  /* 0x000000030600788c */ /* 0x000fcc000bf05270 */
[----:B------:R-:W-:-:S13]  /*0db0*/  PLOP3.LUT P1, PT, PT, PT, UP0, 0x80, 0x0 ;  /* 0x000000000000781c */ /* 0x000fda0003f2f008 */
[----:B------:R-:W-:Y:S05]  /*0dc0*/  @!P1 BRA `(.L_x_14) ;  /* 0x0000000000049947 */ /* 0x000fea0003800000 */
[----:B-1----:R-:W-:Y:S01]  /*0dd0*/  BPT.TRAP 0x1 ;  /* 0x000000040000795c */ /* 0x002fe20000300000 */
.L_x_14:
[----:B------:R-:W2:Y:S01]  /*0de0*/  S2UR UR6, SR_CgaCtaId ;  /* 0x00000000000679c3 */ /* 0x000ea20000008800 */
[----:B------:R-:W-:Y:S01]  /*0df0*/  UMOV UR36, 0x400 ;  /* 0x0000040000247882 */ /* 0x000fe20000000000 */
[----:B------:R-:W-:-:S05]  /*0e00*/  IMAD.U32 R2, RZ, RZ, UR5 ;  /* 0x00000005ff027e24 */ /* 0x000fca000f8e00ff */
[----:B------:R-:W-:Y:S01]  /*0e10*/  SHF.L.U32 R2, R2, 0x1f, RZ ;  /* 0x0000001f02027819 */ /* 0x000fe200000006ff */
[----:B--2---:R-:W-:-:S04]  /*0e20*/  ULEA UR36, UR6, UR36, 0x18 ;  /* 0x0000002406247291 */ /* 0x004fc8000f8ec03f */
[----:B------:R-:W-:-:S09]  /*0e30*/  ULEA UR26, UR4, UR36, 0x3 ;  /* 0x00000024041a7291 */ /* 0x000fd2000f8e183f */
[----:B------:R-:W2:Y:S02]  /*0e40*/  SYNCS.PHASECHK.TRANS64.TRYWAIT P0, [UR26+0x16440], R2 ;  /* 0x01644002ff0075a7 */ /* 0x000ea4000800015a */
[----:B--2---:R-:W-:Y:S05]  /*0e50*/  @!P0 BRA `(.L_x_15) ;  /* 0x00000094007c8947 */ /* 0x004fea0003800000 */
.L_x_131:
[----:B------:R-:W-:Y:S05]  /*0e60*/  @!P1 BRA `(.L_x_16) ;  /* 0x0000000000049947 */ /* 0x000fea0003800000 */
[----:B-1----:R-:W-:Y:S01]  /*0e70*/  BPT.TRAP 0x1 ;  /* 0x000000040000795c */ /* 0x002fe20000300000 */
.L_x_16:
[----:B------:R-:W3:Y:S01]  /*0e80*/  SYNCS.PHASECHK.TRANS64.TRYWAIT P0, [UR26+0x16448], R2 ;  /* 0x01644802ff0075a7 */ /* 0x000ee2000800015a */
[----:B--2---:R-:W-:-:S04]  /*0e90*/  SHF.R.S32.HI R5, RZ, 0x1f, R0 ;  /* 0x0000001fff057819 */ /* 0x004fc80000011400 */
[----:B------:R-:W-:-:S04]  /*0ea0*/  LEA.HI R5, R5, R0, RZ, 0x7 ;  /* 0x0000000005057211 */ /* 0x000fc800078f38ff */
[----:B------:R-:W-:-:S05]  /*0eb0*/  LOP3.LUT R5, R5, 0xffffff80, RZ, 0xc0, !PT ;  /* 0xffffff8005057812 */ /* 0x000fca00078ec0ff */
[----:B------:R-:W-:Y:S01]  /*0ec0*/  IMAD.IADD R5, R0, 0x1, -R5 ;  /* 0x0000000100057824 */ /* 0x000fe200078e0a05 */
[----:B------:R-:W2:Y:S01]  /*0ed0*/  LDC R6, c[0x0][0x288] ;  /* 0x0000a200ff067b82 */ /* 0x000ea20000000800 */
[----:B---3--:R-:W-:Y:S05]  /*0ee0*/  @!P0 BRA `(.L_x_17) ;  /* 0x0000009400708947 */ /* 0x008fea0003800000 */
.L_x_132:
[----:B--2---:R-:W-:Y:S01]  /*0ef0*/  ISETP.GE.AND P0, PT, R6, 0x1, PT ;  /* 0x000000010600780c */ /* 0x004fe20003f06270 */
[----:B------:R-:W-:Y:S01]  /*0f00*/  UMOV UR37, URZ ;  /* 0x0000003f00257c82 */ /* 0x000fe20008000000 */
[----:B------:R-:W-:Y:S01]  /*0f10*/  IMAD.MOV.U32 R146, RZ, RZ, 0x1 ;  /* 0x00000001ff927424 */ /* 0x000fe200078e00ff */
[----:B------:R-:W-:Y:S01]  /*0f20*/  CS2R R128, SRZ ;  /* 0x0000000000807805 */ /* 0x000fe2000001ff00 */
[----:B------:R-:W-:Y:S01]  /*0f30*/  IMAD.MOV.U32 R142, RZ, RZ, RZ ;  /* 0x000000ffff8e7224 */ /* 0x000fe200078e00ff */
[----:B------:R-:W-:Y:S02]  /*0f40*/  CS2R R130, SRZ ;  /* 0x0000000000827805 */ /* 0x000fe4000001ff00 */
[----:B------:R-:W-:Y:S02]  /*0f50*/  CS2R R132, SRZ ;  /* 0x0000000000847805 */ /* 0x000fe4000001ff00 */
[----:B------:R-:W-:Y:S02]  /*0f60*/  CS2R R134, SRZ ;  /* 0x0000000000867805 */ /* 0x000fe4000001ff00 */
[----:B------:R-:W-:-:S02]  /*0f70*/  CS2R R120, SRZ ;  /* 0x0000000000787805 */ /* 0x000fc4000001ff00 */
[----:B------:R-:W-:Y:S02]  /*0f80*/  CS2R R122, SRZ ;  /* 0x00000000007a7805 */ /* 0x000fe4000001ff00 */
[----:B------:R-:W-:Y:S02]  /*0f90*/  CS2R R124, SRZ ;  /* 0x00000000007c7805 */ /* 0x000fe4000001ff00 */
        /* <DEDUP_REMOVED lines=16> */
[----:B------:R-:W-:Y:S01]  /*10a0*/  CS2R R94, SRZ ;  /* 0x00000000005e7805 */ /* 0x000fe2000001ff00 */
[----:B------:R-:W-:Y:S06]  /*10b0*/  @!P0 BRA `(.L_x_18) ;  /* 0x0000004400d08947 */ /* 0x000fec0003800000 */
[----:B------:R-:W-:Y:S01]  /*10c0*/  SHF.R.S32.HI R0, RZ, 0x1f, R5 ;  /* 0x0000001fff007819 */ /* 0x000fe20000011405 */
[----:B-1----:R-:W-:Y:S01]  /*10d0*/  ULOP3.LUT UR20, UR42, 0x1, URZ, 0xc0, !UPT ;  /* 0x000000012a147892 */ /* 0x002fe2000f8ec03f */
[----:B------:R-:W-:Y:S01]  /*10e0*/  IMAD.MOV.U32 R146, RZ, RZ, 0x1 ;  /* 0x00000001ff927424 */ /* 0x000fe200078e00ff */
[----:B------:R-:W-:Y:S01]  /*10f0*/  ULOP3.LUT UR25, UR29, 0x2, URZ, 0xfc, !UPT ;  /* 0x000000021d197892 */ /* 0x000fe2000f8efc3f */
[CC--:B---3--:R-:W-:Y:S01]  /*1100*/  LEA.HI R2, R0.reuse, R5.reuse, RZ, 0x2 ;  /* 0x0000000500027211 */ /* 0x0c8fe200078f10ff */
[----:B------:R-:W-:Y:S01]  /*1110*/  IMAD.MOV.U32 R142, RZ, RZ, RZ ;  /* 0x000000ffff8e7224 */ /* 0x000fe200078e00ff */
[----:B------:R-:W-:Y:S01]  /*1120*/  LEA.HI R0, R0, R5, RZ, 0x5 ;  /* 0x0000000500007211 */ /* 0x000fe200078f28ff */
[----:B------:R-:W-:Y:S01]  /*1130*/  IMAD.U32 R143, RZ, RZ, UR20 ;  /* 0x00000014ff8f7e24 */ /* 0x000fe2000f8e00ff */
[--C-:B------:R-:W-:Y:S01]  /*1140*/  SHF.R.S32.HI R4, RZ, 0x2, R2.reuse ;  /* 0x00000002ff047819 */ /* 0x100fe20000011402 */
[----:B------:R-:W-:Y:S01]  /*1150*/  IMAD.MOV.U32 R140, RZ, RZ, RZ ;  /* 0x000000ffff8c7224 */ /* 0x000fe200078e00ff */
[----:B------:R-:W-:Y:S01]  /*1160*/  SHF.R.S32.HI R7, RZ, 0x1f, R2 ;  /* 0x0000001fff077819 */ /* 0x000fe20000011402 */
[----:B------:R-:W-:Y:S01]  /*1170*/  IMAD.MOV.U32 R128, RZ, RZ, RZ ;  /* 0x000000ffff807224 */ /* 0x000fe200078e00ff */
[----:B------:R-:W-:Y:S01]  /*1180*/  LOP3.LUT R2, R2, 0x7ffffffc, RZ, 0xc0, !PT ;  /* 0x7ffffffc02027812 */ /* 0x000fe200078ec0ff */
[----:B------:R-:W-:Y:S01]  /*1190*/  UMOV UR24, URZ ;  /* 0x0000003f00187c82 */ /* 0x000fe20008000000 */
[----:B------:R-:W-:Y:S01]  /*11a0*/  LEA.HI R7, R7, R4, RZ, 0x3 ;  /* 0x0000000407077211 */ /* 0x000fe200078f18ff */
[----:B------:R-:W-:Y:S01]  /*11b0*/  UMOV UR37, URZ ;  /* 0x0000003f00257c82 */ /* 0x000fe20008000000 */
[----:B------:R-:W-:Y:S01]  /*11c0*/  SHF.R.S32.HI R0, RZ, 0x5, R0 ;  /* 0x00000005ff007819 */ /* 0x000fe20000011400 */
[----:B------:R-:W-:Y:S01]  /*11d0*/  IMAD.IADD R2, R5, 0x1, -R2 ;  /* 0x0000000105027824 */ /* 0x000fe200078e0a02 */
[----:B------:R-:W-:Y:S01]  /*11e0*/  LOP3.LUT R7, R7, 0xfffffff8, RZ, 0xc0, !PT ;  /* 0xfffffff807077812 */ /* 0x000fe200078ec0ff */
[----:B------:R-:W-:Y:S01]  /*11f0*/  UMOV UR5, URZ ;  /* 0x0000003f00057c82 */ /* 0x000fe20008000000 */
[----:B------:R-:W-:Y:S01]  /*1200*/  ULDC.64 UR14, c[0x0][0x208] ;  /* 0x00008200000e7ab9 */ /* 0x000fe20000000a00 */
[----:B------:R-:W-:Y:S01]  /*1210*/  IMAD.SHL.U32 R145, R2, 0x2, RZ ;  /* 0x0000000202917824 */ /* 0x000fe200078e00ff */
[----:B------:R-:W-:Y:S01]  /*1220*/  ULDC UR6, c[0x0][0xa04] ;  /* 0x0002810000067ab9 */ /* 0x000fe20000000800 */
[----:B------:R-:W-:Y:S01]  /*1230*/  IMAD.IADD R7, R4, 0x1, -R7 ;  /* 0x0000000104077824 */ /* 0x000fe200078e0a07 */
[----:B------:R-:W-:Y:S01]  /*1240*/  ULDC UR7, c[0x0][0xa00] ;  /* 0x0002800000077ab9 */ /* 0x000fe20000000800 */
[----:B------:R-:W-:-:S02]  /*1250*/  IMAD R2, R0, 0x400, R145 ;  /* 0x0000040000027824 */ /* 0x000fc400078e0291 */
[----:B------:R-:W-:Y:S02]  /*1260*/  VIADD R4, R6, 0x3f ;  /* 0x0000003f06047836 */ /* 0x000fe40000000000 */
[C-C-:B------:R-:W-:Y:S02]  /*1270*/  IMAD R6, R7.reuse, 0x8, R2.reuse ;  /* 0x0000000807067824 */ /* 0x140fe400078e0202 */
[----:B------:R-:W-:Y:S01]  /*1280*/  IMAD R144, R0, -0x100, R2 ;  /* 0xffffff0000907824 */ /* 0x000fe200078e0202 */
[----:B------:R-:W-:Y:S02]  /*1290*/  SHF.R.S32.HI R5, RZ, 0x1f, R4 ;  /* 0x0000001fff057819 */ /* 0x000fe40000011404 */
[----:B------:R-:W-:Y:S01]  /*12a0*/  LEA R6, R6, UR36, 0x1 ;  /* 0x0000002406067c11 */ /* 0x000fe2000f8e08ff */
[----:B------:R-:W-:Y:S01]  /*12b0*/  IMAD R144, R7, 0x10, R144 ;  /* 0x0000001007907824 */ /* 0x000fe200078e0290 */
[----:B------:R-:W-:-:S03]  /*12c0*/  LEA.HI R5, R5, R4, RZ, 0x6 ;  /* 0x0000000405057211 */ /* 0x000fc600078f30ff */
[----:B------:R-:W-:Y:S01]  /*12d0*/  IMAD R143, R143, 0x2000, R6 ;  /* 0x000020008f8f7824 */ /* 0x000fe200078e0206 */
[----:B------:R-:W-:-:S07]  /*12e0*/  SHF.R.S32.HI R141, RZ, 0x6, R5 ;  /* 0x00000006ff8d7819 */ /* 0x000fce0000011405 */
.L_x_40:
[----:B------:R-:W-:Y:S05]  /*12f0*/  @!P1 BRA `(.L_x_19) ;  /* 0x0000000000049947 */ /* 0x000fea0003800000 */
[----:B------:R-:W-:Y:S01]  /*1300*/  BPT.TRAP 0x1 ;  /* 0x000000040000795c */ /* 0x000fe20000300000 */
.L_x_19:
[----:B------:R-:W-:Y:S01]  /*1310*/  ULEA UR8, UR5, UR36, 0x3 ;  /* 0x0000002405087291 */ /* 0x000fe2000f8e183f */
[----:B------:R-:W-:-:S08]  /*1320*/  SHF.L.U32 R0, R140, 0x1f, RZ ;  /* 0x0000001f8c007819 */ /* 0x000fd000000006ff */
[----:B------:R-:W1:Y:S02]  /*1330*/  SYNCS.PHASECHK.TRANS64.TRYWAIT P0, [UR8+0x16400], R0 ;  /* 0x01640000ff0075a7 */ /* 0x000e640008000148 */
[----:B-1----:R-:W-:Y:S05]  /*1340*/  @!P0 BRA `(.L_x_20) ;  /* 0x0000009000708947 */ /* 0x002fea0003800000 */
.L_x_133:
[----:B------:R-:W-:Y:S01]  /*1350*/  UIADD3 UR8, UR36, 0xa000, URZ ;  /* 0x0000a00024087890 */ /* 0x000fe2000fffe03f */
[----:B------:R-:W-:Y:S01]  /*1360*/  WARPGROUP.ARRIVE ;  /* 0x00000000000079c5 */ /* 0x000fe20000000000 */
[----:B------:R-:W-:Y:S02]  /*1370*/  USHF.R.U32.HI UR13, URZ, 0x4, UR36 ;  /* 0x000000043f0d7899 */ /* 0x000fe40008011624 */
[----:B------:R-:W-:Y:S02]  /*1380*/  USHF.R.U32.HI UR8, URZ, 0x4, UR8 ;  /* 0x000000043f087899 */ /* 0x000fe40008011608 */
[----:B------:R-:W-:Y:S02]  /*1390*/  ULOP3.LUT UR13, UR13, 0x3fff, URZ, 0xc0, !UPT ;  /* 0x00003fff0d0d7892 */ /* 0x000fe4000f8ec03f */
[----:B------:R-:W-:Y:S02]  /*13a0*/  ULOP3.LUT UR12, UR8, 0x3fff, URZ, 0xc0, !UPT ;  /* 0x00003fff080c7892 */ /* 0x000fe4000f8ec03f */
[----:B------:R-:W-:-:S02]  /*13b0*/  ULOP3.LUT UR21, UR13, 0x10000, URZ, 0xfc, !UPT ;  /* 0x000100000d157892 */ /* 0x000fc4000f8efc3f */
[----:B------:R-:W-:Y:S02]  /*13c0*/  ULOP3.LUT UR17, UR12, 0x10000, URZ, 0xfc, !UPT ;  /* 0x000100000c117892 */ /* 0x000fe4000f8efc3f */
[----:B------:R-:W-:Y:S02]  /*13d0*/  UIMAD UR21, UR4, 0x180, UR21 ;  /* 0x00000180041578a4 */ /* 0x000fe4000f8e0215 */
[----:B------:R-:W-:Y:S01]  /*13e0*/  UIMAD UR16, UR5, 0x180, UR17 ;  /* 0x00000180051078a4 */ /* 0x000fe2000f8e0211 */
[----:B------:R-:W-:Y:S01]  /*13f0*/  UMOV UR9, 0xc0000010 ;  /* 0xc000001000097882 */ /* 0x000fe20000000000 */
[----:B------:R-:W-:-:S03]  /*1400*/  UMOV UR11, 0xc0000010 ;  /* 0xc0000010000b7882 */ /* 0x000fc60000000000 */
[----:B------:R-:W-:Y:S02]  /*1410*/  UMOV UR8, UR21 ;  /* 0x0000001500087c82 */ /* 0x000fe40008000000 */
[----:B------:R-:W-:Y:S02]  /*1420*/  UMOV UR10, UR16 ;  /* 0x00000010000a7c82 */ /* 0x000fe40008000000 */
[----:B------:R-:W-:Y:S01]  /*1430*/  HGMMA.64x64x16.F32 R56, gdesc[UR8], RZ, !UPT, gsb0 ;  /* 0x00e00000083879f0 */ /* 0x000fe2000c0008ff */
[----:B------:R-:W-:Y:S02]  /*1440*/  UIADD3 UR8, UR21, 0x80, URZ ;  /* 0x0000008015087890 */ /* 0x000fe4000fffe03f */
[----:B------:R-:W-:Y:S01]  /*1450*/  UIADD3 UR10, UR16, 0x80, URZ ;  /* 0x00000080100a7890 */ /* 0x000fe2000fffe03f */
[----:B------:R-:W-:Y:S01]  /*1460*/  UMOV UR9, 0xc0000010 ;  /* 0xc000001000097882 */ /* 0x000fe20000000000 */
[----:B------:R-:W-:Y:S01]  /*1470*/  UMOV UR11, 0xc0000010 ;  /* 0xc0000010000b7882 */ /* 0x000fe20000000000 */
[----:B------:R-:W-:-:S02]  /*1480*/  WARPGROUP.DEPBAR.LE gsb0, 0x0 ;  /* 0x00008000000079c5 */ /* 0x000fc40000010000 */
[----:B------:R-:W-:-:S06]  /*1490*/  WARPGROUP.ARRIVE ;  /* 0x00000000000079c5 */ /* 0x000fcc0000000000 */
[----:B------:R-:W-:Y:S01]  /*14a0*/  HGMMA.64x64x16.F32 R56, gdesc[UR8], R56, gsb0 ;  /* 0x00e00000083879f0 */ /* 0x000fe20008000838 */
[----:B------:R-:W-:Y:S02]  /*14b0*/  UIADD3 UR8, UR21, 0x100, URZ ;  /* 0x0000010015087890 */ /* 0x000fe4000fffe03f */
[----:B------:R-:W-:Y:S01]  /*14c0*/  UIADD3 UR10, UR16, 0x100, URZ ;  /* 0x00000100100a7890 */ /* 0x000fe2000fffe03f */
[----:B------:R-:W-:Y:S01]  /*14d0*/  UMOV UR9, 0xc0000010 ;  /* 0xc000001000097882 */ /* 0x000fe20000000000 */
[----:B------:R-:W-:Y:S01]  /*14e0*/  UMOV UR11, 0xc0000010 ;  /* 0xc0000010000b7882 */ /* 0x000fe20000000000 */
[----:B------:R-:W-:Y:S02]  /*14f0*/  WARPGROUP.DEPBAR.LE gsb0, 0x0 ;  /* 0x00008000000079c5 */ /* 0x000fe40000010000 */
[----:B------:R-:W-:-:S06]  /*1500*/  WARPGROUP.ARRIVE ;  /* 0x00000000000079c5 */ /* 0x000fcc0000000000 */
[----:B------:R-:W-:Y:S01]  /*1510*/  HGMMA.64x64x16.F32 R56, gdesc[UR8], R56, gsb0 ;  /* 0x00e00000083879f0 */ /* 0x000fe20008000838 */
[----:B------:R-:W-:-:S04]  /*1520*/  UIADD3 UR8, UR5, 0x1, URZ ;  /* 0x0000000105087890 */ /* 0x000fc8000fffe03f */
[----:B------:R-:W-:-:S04]  /*1530*/  UISETP.NE.AND UP0, UPT, UR8, 0x4, UPT ;  /* 0x000000040800788c */ /* 0x000fc8000bf05270 */
[----:B------:R-:W-:Y:S02]  /*1540*/  USEL UR9, URZ, 0x1, UP0 ;  /* 0x000000013f097887 */ /* 0x000fe40008000000 */
[----:B------:R-:W-:-:S04]  /*1550*/  USEL UR8, UR8, URZ, UP0 ;  /* 0x0000003f08087287 */ /* 0x000fc80008000000 */
[----:B------:R-:W-:Y:S01]  /*1560*/  LOP3.LUT R140, R140, UR9, RZ, 0x3c, !PT ;  /* 0x000000098c8c7c12 */ /* 0x000fe2000f8e3cff */
[----:B------:R-:W-:Y:S02]  /*1570*/  WARPGROUP.DEPBAR.LE gsb0, 0x0 ;  /* 0x00008000000079c5 */ /* 0x000fe40000010000 */
[----:B------:R-:W-:Y:S05]  /*1580*/  @!P1 BRA `(.L_x_21) ;  /* 0x0000000000049947 */ /* 0x000fea0003800000 */
[----:B------:R-:W-:Y:S01]  /*1590*/  BPT.TRAP 0x1 ;  /* 0x000000040000795c */ /* 0x000fe20000300000 */
.L_x_21:
[----:B------:R-:W-:Y:S01]  /*15a0*/  ULEA UR9, UR8, UR36, 0x3 ;  /* 0x0000002408097291 */ /* 0x000fe2000f8e183f */
[----:B-1----:R-:W-:Y:S01]  /*15b0*/  SHF.L.U32 R0, R140, 0x1f, RZ ;  /* 0x0000001f8c007819 */ /* 0x002fe200000006ff */
[----:B------:R-:W1:Y:S01]  /*15c0*/  MUFU.RCP64H R5, 2.3591403961181640625 ;  /* 0x4002df8500057908 */ /* 0x000e620000001800 */
[----:B------:R-:W-:Y:S02]  /*15d0*/  IMAD.MOV.U32 R6, RZ, RZ, 0x458a2bb4 ;  /* 0x458a2bb4ff067424 */ /* 0x000fe400078e00ff */
[----:B------:R-:W-:Y:S02]  /*15e0*/  IMAD.MOV.U32 R7, RZ, RZ, 0x4002df85 ;  /* 0x4002df85ff077424 */ /* 0x000fe400078e00ff */
[----:B------:R-:W-:Y:S02]  /*15f0*/  IMAD.MOV.U32 R4, RZ, RZ, RZ ;  /* 0x000000ffff047224 */ /* 0x000fe400078e00ff */
[----:B------:R-:W2:Y:S04]  /*1600*/  SYNCS.PHASECHK.TRANS64.TRYWAIT P0, [UR9+0x16400], R0 ;  /* 0x01640000ff0075a7 */ /* 0x000ea80008000149 */
[----:B-1----:R-:W-:-:S08]  /*1610*/  DFMA R6, R4, -R6, 1 ;  /* 0x3ff000000406742b */ /* 0x002fd00000000806 */
[----:B------:R-:W-:-:S08]  /*1620*/  DFMA R6, R6, R6, R6 ;  /* 0x000000060606722b */ /* 0x000fd00000000006 */
[----:B------:R-:W-:Y:S01]  /*1630*/  DFMA R6, R4, R6, R4 ;  /* 0x000000060406722b */ /* 0x000fe20000000004 */
[----:B--2---:R-:W-:Y:S10]  /*1640*/  @!P0 BRA `(.L_x_22) ;  /* 0x0000008c00c88947 */ /* 0x004ff40003800000 */
.L_x_134:
[----:B------:R-:W-:Y:S01]  /*1650*/  UIMAD UR9, UR8, 0x180, UR17 ;  /* 0x00000180080978a4 */ /* 0x000fe2000f8e0211 */
[----:B------:R-:W-:Y:S01]  /*1660*/  WARPGROUP.ARRIVE ;  /* 0x00000000000079c5 */ /* 0x000fe20000000000 */
[----:B------:R-:W-:Y:S01]  /*1670*/  UIADD3 UR16, UR21, 0x180, URZ ;  /* 0x0000018015107890 */ /* 0x000fe2000fffe03f */
[----:B------:R-:W-:Y:S01]  /*1680*/  IMAD.MOV.U32 R10, RZ, RZ, -0x748574fc ;  /* 0x8b7a8b04ff0a7424 */ /* 0x000fe200078e00ff */
[----:B------:R-:W-:Y:S01]  /*1690*/  UMOV UR19, 0xc0000010 ;  /* 0xc000001000137882 */ /* 0x000fe20000000000 */
[----:B------:R-:W-:Y:S01]  /*16a0*/  UMOV UR17, 0xc0000010 ;  /* 0xc000001000117882 */ /* 0x000fe20000000000 */
[----:B------:R-:W-:Y:S01]  /*16b0*/  UMOV UR10, 0x2c515da4 ;  /* 0x2c515da4000a7882 */ /* 0x000fe20000000000 */
[----:B------:R-:W-:Y:S01]  /*16c0*/  UMOV UR18, UR9 ;  /* 0x0000000900127c82 */ /* 0x000fe20008000000 */
[----:B------:R-:W-:Y:S01]  /*16d0*/  UMOV UR11, 0x3fd6fc2a ;  /* 0x3fd6fc2a000b7882 */ /* 0x000fe20000000000 */
[----:B------:R-:W-:Y:S01]  /*16e0*/  IMAD.MOV.U32 R11, RZ, RZ, 0x3ed0ee25 ;  /* 0x3ed0ee25ff0b7424 */ /* 0x000fe200078e00ff */
[----:B-1----:R-:W-:-:S02]  /*16f0*/  DMUL R4, R6, UR10 ;  /* 0x0000000a06047c28 */ /* 0x002fc40008000000 */
[----:B------:R-:W-:Y:S01]  /*1700*/  HGMMA.64x64x16.F32 R24, gdesc[UR16], RZ, !UPT, gsb0 ;  /* 0x00e00000101879f0 */ /* 0x000fe2000c0008ff */
[----:B------:R-:W-:Y:S01]  /*1710*/  UMOV UR16, 0x3ae80f1e ;  /* 0x3ae80f1e00107882 */ /* 0x000fe20000000000 */
[----:B------:R-:W-:Y:S01]  /*1720*/  UMOV UR17, 0x3eb1380b ;  /* 0x3eb1380b00117882 */ /* 0x000fe20000000000 */
[----:B------:R-:W-:Y:S01]  /*1730*/  UIADD3 UR18, UR9, 0x80, URZ ;  /* 0x0000008009127890 */ /* 0x000fe2000fffe03f */
[----:B------:R-:W-:Y:S01]  /*1740*/  IMAD.MOV.U32 R16, RZ, RZ, -0x105c611 ;  /* 0xfefa39efff107424 */ /* 0x000fe200078e00ff */
[----:B------:R-:W-:Y:S01]  /*1750*/  UMOV UR19, 0xc0000010 ;  /* 0xc000001000137882 */ /* 0x000fe20000000000 */
[----:B------:R-:W-:Y:S01]  /*1760*/  IMAD.MOV.U32 R17, RZ, RZ, 0x3fe62e42 ;  /* 0x3fe62e42ff117424 */ /* 0x000fe200078e00ff */
[----:B------:R-:W-:Y:S01]  /*1770*/  DFMA R4, R6, UR10, R4 ;  /* 0x0000000a06047c2b */ /* 0x000fe20008000004 */
[----:B------:R-:W-:Y:S01]  /*1780*/  IMAD.U32 R0, RZ, RZ, UR5 ;  /* 0x00000005ff007e24 */ /* 0x000fe2000f8e00ff */
[----:B------:R-:W-:Y:S03]  /*1790*/  STL.128 [R1+0x10], RZ ;  /* 0x000010ff01007387 */ /* 0x000fe60000100c00 */
[----:B------:R-:W-:Y:S01]  /*17a0*/  IMAD R0, R0, 0x40, R145 ;  /* 0x0000004000007824 */ /* 0x000fe200078e0291 */
[----:B------:R-:W-:Y:S02]  /*17b0*/  STL.128 [R1], RZ ;  /* 0x000000ff01007387 */ /* 0x000fe40000100c00 */
[----:B------:R-:W-:-:S02]  /*17c0*/  DMUL R8, R4, R4 ;  /* 0x0000000404087228 */ /* 0x000fc40000000000 */
[----:B------:R-:W-:Y:S01]  /*17d0*/  DADD R12, -R4, UR10 ;  /* 0x0000000a040c7e29 */ /* 0x000fe20008000100 */
[----:B------:R-:W-:Y:S01]  /*17e0*/  LEA R18, R0, UR36, 0x2 ;  /* 0x0000002400127c11 */ /* 0x000fe2000f8e10ff */
[----:B------:R-:W-:Y:S01]  /*17f0*/  DFMA R14, R16, 1, R4 ;  /* 0x3ff00000100e782b */ /* 0x000fe20000000004 */
[----:B------:R-:W-:Y:S01]  /*1800*/  IMAD.U32 R0, RZ, RZ, UR8 ;  /* 0x00000008ff007e24 */ /* 0x000fe2000f8e00ff */
[----:B------:R-:W-:Y:S02]  /*1810*/  STL.128 [R1+0x30], RZ ;  /* 0x000030ff01007387 */ /* 0x000fe40000100c00 */
[----:B------:R-:W-:Y:S01]  /*1820*/  DFMA R10, R8, UR16, R10 ;  /* 0x00000010080a7c2b */ /* 0x000fe2000800000a */
[----:B------:R-:W-:Y:S01]  /*1830*/  UMOV UR16, 0x9f02676f ;  /* 0x9f02676f00107882 */ /* 0x000fe20000000000 */
[----:B------:R-:W-:Y:S01]  /*1840*/  UMOV UR17, 0x3ef3b266 ;  /* 0x3ef3b26600117882 */ /* 0x000fe20000000000 */
[----:B------:R-:W-:Y:S01]  /*1850*/  DADD R12, R12, R12 ;  /* 0x000000000c0c7229 */ /* 0x000fe2000000000c */
[----:B------:R-:W-:Y:S01]  /*1860*/  IMAD R0, R0, 0x40, R145 ;  /* 0x0000004000007824 */ /* 0x000fe200078e0291 */
[----:B------:R-:W-:Y:S03]  /*1870*/  STL.128 [R1+0x40], RZ ;  /* 0x000040ff01007387 */ /* 0x000fe60000100c00 */
[----:B------:R-:W-:Y:S01]  /*1880*/  DFMA R10, R8, R10, UR16 ;  /* 0x00000010080a7e2b */ /* 0x000fe2000800000a */
[----:B------:R-:W-:Y:S01]  /*1890*/  UMOV UR16, 0xa9ab0956 ;  /* 0xa9ab095600107882 */ /* 0x000fe20000000000 */
[----:B------:R-:W-:Y:S01]  /*18a0*/  UMOV UR17, 0x3f1745cb ;  /* 0x3f1745cb00117882 */ /* 0x000fe20000000000 */
[----:B------:R-:W-:Y:S01]  /*18b0*/  DFMA R12, -R4, UR10, R12 ;  /* 0x0000000a040c7c2b */ /* 0x000fe2000800010c */
[----:B------:R-:W-:Y:S01]  /*18c0*/  UMOV UR10, 0x55555554 ;  /* 0x55555554000a7882 */ /* 0x000fe20000000000 */
[----:B------:R-:W-:Y:S01]  /*18d0*/  UMOV UR11, 0x3fb55555 ;  /* 0x3fb55555000b7882 */ /* 0x000fe20000000000 */
[----:B------:R-:W-:Y:S02]  /*18e0*/  STL.128 [R1+0x60], RZ ;  /* 0x000060ff01007387 */ /* 0x000fe40000100c00 */
[----:B------:R-:W-:Y:S01]  /*18f0*/  DFMA R10, R8, R10, UR16 ;  /* 0x00000010080a7e2b */ /* 0x000fe2000800000a */
[----:B------:R-:W-:Y:S01]  /*1900*/  UMOV UR16, 0x2d1b5154 ;  /* 0x2d1b515400107882 */ /* 0x000fe20000000000 */
[----:B------:R-:W-:Y:S01]  /*1910*/  UMOV UR17, 0x3f3c71c7 ;  /* 0x3f3c71c700117882 */ /* 0x000fe20000000000 */
[----:B------:R-:W-:Y:S01]  /*1920*/  DMUL R12, R6, R12 ;  /* 0x0000000c060c7228 */ /* 0x000fe20000000000 */
[----:B------:R-:W-:Y:S01]  /*1930*/  STL.128 [R1+0x50], RZ ;  /* 0x000050ff01007387 */ /* 0x000fe20000100c00 */
[----:B------:R-:W-:-:S03]  /*1940*/  DFMA R6, R16, -1, R14 ;  /* 0xbff000001006782b */ /* 0x000fc6000000000e */
[----:B------:R-:W-:Y:S01]  /*1950*/  DFMA R10, R8, R10, UR16 ;  /* 0x00000010080a7e2b */ /* 0x000fe2000800000a */
[----:B------:R-:W-:Y:S01]  /*1960*/  UMOV UR16, 0x923be72d ;  /* 0x923be72d00107882 */ /* 0x000fe20000000000 */
[----:B------:R-:W-:Y:S01]  /*1970*/  UMOV UR17, 0x3f624924 ;  /* 0x3f62492400117882 */ /* 0x000fe20000000000 */
[----:B------:R-:W-:Y:S02]  /*1980*/  STL.128 [R1+0x70], RZ ;  /* 0x000070ff01007387 */ /* 0x000fe40000100c00 */
[----:B------:R-:W-:Y:S02]  /*1990*/  DADD R6, -R4, R6 ;  /* 0x0000000004067229 */ /* 0x000fe40000000106 */
[----:B------:R-:W-:Y:S01]  /*19a0*/  STL.128 [R1+0x20], RZ ;  /* 0x000020ff01007387 */ /* 0x000fe20000100c00 */
[----:B------:R-:W-:Y:S01]  /*19b0*/  DFMA R10, R8, R10, UR16 ;  /* 0x00000010080a7e2b */ /* 0x000fe2000800000a */
[----:B------:R-:W-:Y:S01]  /*19c0*/  UMOV UR16, 0x9999a3c4 ;  /* 0x9999a3c400107882 */ /* 0x000fe20000000000 */
[----:B------:R-:W-:-:S06]  /*19d0*/  UMOV UR17, 0x3f899999 ;  /* 0x3f89999900117882 */ /* 0x000fcc0000000000 */
[----:B------:R-:W-:Y:S01]  /*19e0*/  DFMA R10, R8, R10, UR16 ;  /* 0x00000010080a7e2b */ /* 0x000fe2000800000a */
[----:B------:R-:W-:Y:S01]  /*19f0*/  UIADD3 UR16, UR21, 0x200, URZ ;  /* 0x0000020015107890 */ /* 0x000fe2000fffe03f */
[----:B------:R-:W-:-:S06]  /*1a00*/  UMOV UR17, 0xc0000010 ;  /* 0xc000001000117882 */ /* 0x000fcc0000000000 */
[----:B------:R-:W-:Y:S01]  /*1a10*/  DFMA R10, R8, R10, UR10 ;  /* 0x0000000a080a7e2b */ /* 0x000fe2000800000a */
[----:B------:R-:W-:Y:S01]  /*1a20*/  UMOV UR10, 0xffda0d24 ;  /* 0xffda0d24000a7882 */ /* 0x000fe20000000000 */
[----:B------:R-:W-:Y:S01]  /*1a30*/  UMOV UR11, 0x3c7777d0 ;  /* 0x3c7777d0000b7882 */ /* 0x000fe20000000000 */
[----:B------:R-:W-:Y:S02]  /*1a40*/  WARPGROUP.DEPBAR.LE gsb0, 0x0 ;  /* 0x00008000000079c5 */ /* 0x000fe40000010000 */
[----:B------:R-:W-:-:S03]  /*1a50*/  WARPGROUP.ARRIVE ;  /* 0x00000000000079c5 */ /* 0x000fc60000000000 */
[----:B------:R-:W-:-:S03]  /*1a60*/  DMUL R10, R8, R10 ;  /* 0x0000000a080a7228 */ /* 0x000fc60000000000 */
[----:B------:R-:W-:Y:S01]  /*1a70*/  HGMMA.64x64x16.F32 R24, gdesc[UR16], R24, gsb0 ;  /* 0x00e00000101879f0 */ /* 0x000fe20008000818 */
[----:B------:R-:W-:-:S04]  /*1a80*/  UIADD3 UR16, UR21, 0x280, URZ ;  /* 0x0000028015107890 */ /* 0x000fc8000fffe03f */
[----:B------:R-:W-:Y:S01]  /*1a90*/  DFMA R10, R4, R10, R12 ;  /* 0x0000000a040a722b */ /* 0x000fe2000000000c */
[----:B------:R-:W-:Y:S01]  /*1aa0*/  UIADD3 UR18, UR9, 0x100, URZ ;  /* 0x0000010009127890 */ /* 0x000fe2000fffe03f */
[----:B------:R-:W-:Y:S01]  /*1ab0*/  IMAD.MOV.U32 R4, RZ, RZ, 0x3b39803f ;  /* 0x3b39803fff047424 */ /* 0x000fe200078e00ff */
[----:B------:R-:W-:Y:S01]  /*1ac0*/  UMOV UR17, 0xc0000010 ;  /* 0xc000001000117882 */ /* 0x000fe20000000000 */
[----:B------:R-:W-:Y:S01]  /*1ad0*/  IMAD.MOV.U32 R5, RZ, RZ, 0x3c7abc9e ;  /* 0x3c7abc9eff057424 */ /* 0x000fe200078e00ff */
[----:B------:R-:W-:Y:S01]  /*1ae0*/  UMOV UR19, 0xc0000010 ;  /* 0xc000001000137882 */ /* 0x000fe20000000000 */
[----:B------:R-:W-:Y:S02]  /*1af0*/  UIADD3 UR9, UR36, 0x164a0, URZ ;  /* 0x000164a024097890 */ /* 0x000fe4000fffe03f */
[----:B------:R-:W-:-:S08]  /*1b00*/  DADD R6, R10, -R6 ;  /* 0x000000000a067229 */ /* 0x000fd00000000806 */
[----:B------:R-:W-:-:S08]  /*1b10*/  DFMA R6, R4, 1, R6 ;  /* 0x3ff000000406782b */ /* 0x000fd00000000006 */
[----:B------:R-:W-:-:S08]  /*1b20*/  DADD R6, R14, R6 ;  /* 0x000000000e067229 */ /* 0x000fd00000000006 */
[----:B------:R-:W-:Y:S01]  /*1b30*/  DMUL R4, R6, UR10 ;  /* 0x0000000a06047c28 */ /* 0x000fe20008000000 */
[----:B------:R-:W-:Y:S01]  /*1b40*/  UMOV UR10, 0x652b82fe ;  /* 0x652b82fe000a7882 */ /* 0x000fe20000000000 */
[----:B------:R-:W-:-:S06]  /*1b50*/  UMOV UR11, 0x3ff71547 ;  /* 0x3ff71547000b7882 */ /* 0x000fcc0000000000 */
[----:B------:R-:W-:Y:S01]  /*1b60*/  DFMA R4, R6, UR10, R4 ;  /* 0x0000000a06047c2b */ /* 0x000fe20008000004 */
[----:B------:R-:W-:-:S04]  /*1b70*/  ULEA UR10, UR37, UR38, 0x1 ;  /* 0x00000026250a7291 */ /* 0x000fc8000f8e083f */
[----:B------:R-:W-:Y:S01]  /*1b80*/  ULEA UR10, UR10, UR9, 0x3 ;  /* 0x000000090a0a7291 */ /* 0x000fe2000f8e183f */
[----:B------:R1:W2:Y:S01]  /*1b90*/  F2F.F32.F64 R2, R4 ;  /* 0x0000000400027310 */ /* 0x0002a20000301000 */
[----:B------:R-:W-:Y:S02]  /*1ba0*/  WARPGROUP.DEPBAR.LE gsb0, 0x0 ;  /* 0x00008000000079c5 */ /* 0x000fe40000010000 */
[----:B------:R-:W2:Y:S04]  /*1bb0*/  LDS.64 R8, [R18+0x16000] ;  /* 0x0160000012087984 */ /* 0x000ea80000000a00 */
[----:B------:R-:W3:Y:S04]  /*1bc0*/  LDS.64 R20, [R18+0x16020] ;  /* 0x0160200012147984 */ /* 0x000ee80000000a00 */
[----:B------:R-:W-:Y:S04]  /*1bd0*/  LDS.64 R136, [R18+0x16040] ;  /* 0x0160400012887984 */ /* 0x000fe80000000a00 */
[----:B------:R-:W-:Y:S04]  /*1be0*/  LDS.64 R6, [R18+0x16060] ;  /* 0x0160600012067984 */ /* 0x000fe80000000a00 */
[----:B------:R-:W4:Y:S04]  /*1bf0*/  LDS.64 R12, [R18+0x16080] ;  /* 0x01608000120c7984 */ /* 0x000f280000000a00 */
[----:B-1----:R-:W1:Y:S01]  /*1c00*/  LDS.64 R4, [R18+0x160a0] ;  /* 0x0160a00012047984 */ /* 0x002e620000000a00 */
[----:B------:R-:W-:-:S06]  /*1c10*/  WARPGROUP.ARRIVE ;  /* 0x00000000000079c5 */ /* 0x000fcc0000000000 */
[----:B------:R-:W-:Y:S01]  /*1c20*/  HGMMA.64x64x16.F32 R24, gdesc[UR16], R24, gsb0 ;  /* 0x00e00000101879f0 */ /* 0x000fe20008000818 */
[C---:B--2---:R-:W-:Y:S01]  /*1c30*/  FMUL R8, R2.reuse, R8 ;  /* 0x0000000802087220 */ /* 0x044fe20000400000 */
[----:B------:R-:W-:-:S03]  /*1c40*/  FMUL R9, R2, R9 ;  /* 0x0000000902097220 */ /* 0x000fc60000400000 */
[--C-:B------:R-:W-:Y:S01]  /*1c50*/  FFMA R58, R58, UR6, -R8.reuse ;  /* 0x000000063a3a7c23 */ /* 0x100fe20008000808 */
[--C-:B------:R-:W-:Y:S01]  /*1c60*/  FFMA R57, R57, UR6, -R9.reuse ;  /* 0x0000000639397c23 */ /* 0x100fe20008000809 */
[----:B------:R-:W-:Y:S01]  /*1c70*/  FFMA R59, R59, UR6, -R9 ;  /* 0x000000063b3b7c23 */ /* 0x000fe20008000809 */
[C---:B---3--:R-:W-:Y:S01]  /*1c80*/  FMUL R20, R2.reuse, R20 ;  /* 0x0000001402147220 */ /* 0x048fe20000400000 */
[----:B------:R-:W-:Y:S01]  /*1c90*/  FMUL R21, R2, R21 ;  /* 0x0000001502157220 */ /* 0x000fe20000400000 */
[----:B------:R-:W-:Y:S01]  /*1ca0*/  FSETP.GEU.AND P4, PT, R58, -126, PT ;  /* 0xc2fc00003a00780b */ /* 0x000fe20003f8e000 */
[----:B------:R-:W-:Y:S01]  /*1cb0*/  FFMA R56, R56, UR6, -R8 ;  /* 0x0000000638387c23 */ /* 0x000fe20008000808 */
[----:B------:R-:W-:Y:S01]  /*1cc0*/  FSETP.GEU.AND P3, PT, R57, -126, PT ;  /* 0xc2fc00003900780b */ /* 0x000fe20003f6e000 */
[--C-:B------:R-:W-:Y:S01]  /*1cd0*/  IMAD.MOV.U32 R22, RZ, RZ, R20.reuse ;  /* 0x000000ffff167224 */ /* 0x100fe200078e0014 */
[----:B------:R-:W-:Y:S01]  /*1ce0*/  FSETP.GEU.AND P5, PT, R59, -126, PT ;  /* 0xc2fc00003b00780b */ /* 0x000fe20003fae000 */
[----:B------:R-:W-:Y:S01]  /*1cf0*/  IMAD.MOV.U32 R23, RZ, RZ, R21 ;  /* 0x000000ffff177224 */ /* 0x000fe200078e0015 */
[----:B------:R-:W-:Y:S01]  /*1d00*/  FSETP.GEU.AND P6, PT, R56, -126, PT ;  /* 0xc2fc00003800780b */ /* 0x000fe20003fce000 */
[--C-:B------:R-:W-:Y:S01]  /*1d10*/  FFMA R147, R60, UR6, -R20.reuse ;  /* 0x000000063c937c23 */ /* 0x100fe20008000814 */
[----:B------:R-:W-:Y:S01]  /*1d20*/  FFMA R62, R62, UR6, -R20 ;  /* 0x000000063e3e7c23 */ /* 0x000fe20008000814 */
[----:B------:R-:W-:Y:S01]  /*1d30*/  IMAD.MOV.U32 R10, RZ, RZ, R8 ;  /* 0x000000ffff0a7224 */ /* 0x000fe200078e0008 */
[----:B------:R2:W-:Y:S01]  /*1d40*/  STL.128 [R1+0x10], R20 ;  /* 0x0000101401007387 */ /* 0x0005e20000100c00 */
[----:B------:R-:W-:-:S02]  /*1d50*/  IMAD.MOV.U32 R11, RZ, RZ, R9 ;  /* 0x000000ffff0b7224 */ /* 0x000fc400078e0009 */
[----:B------:R-:W-:Y:S01]  /*1d60*/  FFMA R61, R61, UR6, -R21 ;  /* 0x000000063d3d7c23 */ /* 0x000fe20008000815 */
[----:B------:R-:W-:Y:S01]  /*1d70*/  @!P4 FMUL R58, R58, 0.5 ;  /* 0x3f0000003a3ac820 */ /* 0x000fe20000400000 */
[C---:B----4-:R-:W-:Y:S01]  /*1d80*/  FMUL R12, R2.reuse, R12 ;  /* 0x0000000c020c7220 */ /* 0x050fe20000400000 */
[----:B------:R-:W-:Y:S01]  /*1d90*/  @!P3 FMUL R57, R57, 0.5 ;  /* 0x3f0000003939b820 */ /* 0x000fe20000400000 */
[----:B------:R3:W-:Y:S01]  /*1da0*/  STL.128 [R1], R8 ;  /* 0x0000000801007387 */ /* 0x0007e20000100c00 */
[----:B------:R-:W-:Y:S01]  /*1db0*/  @!P5 FMUL R59, R59, 0.5 ;  /* 0x3f0000003b3bd820 */ /* 0x000fe20000400000 */
[----:B------:R-:W-:Y:S01]  /*1dc0*/  FMUL R13, R2, R13 ;  /* 0x0000000d020d7220 */ /* 0x000fe20000400000 */
[----:B------:R-:W4:Y:S01]  /*1dd0*/  MUFU.EX2 R58, R58 ;  /* 0x0000003a003a7308 */ /* 0x000f220000000800 */
[----:B------:R-:W-:Y:S01]  /*1de0*/  FSETP.GEU.AND P2, PT, R61, -126, PT ;  /* 0xc2fc00003d00780b */ /* 0x000fe20003f4e000 */
[----:B------:R-:W-:Y:S01]  /*1df0*/  @!P6 FMUL R56, R56, 0.5 ;  /* 0x3f0000003838e820 */ /* 0x000fe20000400000 */
[----:B------:R-:W-:-:S02]  /*1e00*/  IMAD.MOV.U32 R14, RZ, RZ, R12 ;  /* 0x000000ffff0e7224 */ /* 0x000fc400078e000c */
[--C-:B------:R-:W-:Y:S01]  /*1e10*/  FFMA R72, R72, UR6, -R12.reuse ;  /* 0x0000000648487c23 */ /* 0x100fe2000800080c */
[--C-:B------:R-:W-:Y:S02]  /*1e20*/  IMAD.MOV.U32 R15, RZ, RZ, R13.reuse ;  /* 0x000000ffff0f7224 */ /* 0x100fe400078e000d */
[--C-:B------:R-:W-:Y:S01]  /*1e30*/  FFMA R73, R73, UR6, -R13.reuse ;  /* 0x0000000649497c23 */ /* 0x100fe2000800080d */
[----:B--2---:R-:W-:Y:S01]  /*1e40*/  LEA R20, R0, UR36, 0x2 ;  /* 0x0000002400147c11 */ /* 0x004fe2000f8e10ff */
[----:B------:R-:W2:Y:S01]  /*1e50*/  MUFU.EX2 R57, R57 ;  /* 0x0000003900397308 */ /* 0x000ea20000000800 */
[----:B------:R-:W-:Y:S01]  /*1e60*/  FFMA R74, R74, UR6, -R12 ;  /* 0x000000064a4a7c23 */ /* 0x000fe2000800080c */
[----:B------:R-:W-:Y:S01]  /*1e70*/  FFMA R75, R75, UR6, -R13 ;  /* 0x000000064b4b7c23 */ /* 0x000fe2000800080d */
[----:B------:R-:W-:Y:S01]  /*1e80*/  STL.128 [R1+0x40], R12 ;  /* 0x0000400c01007387 */ /* 0x000fe20000100c00 */
[----:B------:R-:W-:Y:S01]  /*1e90*/  FFMA R63, R63, UR6, -R21 ;  /* 0x000000063f3f7c23 */ /* 0x000fe20008000815 */
[C---:B---3--:R-:W-:Y:S01]  /*1ea0*/  FMUL R8, R2.reuse, R6 ;  /* 0x0000000602087220 */ /* 0x048fe20000400000 */
[----:B------:R-:W-:Y:S01]  /*1eb0*/  FMUL R9, R2, R7 ;  /* 0x0000000702097220 */ /* 0x000fe20000400000 */
[----:B------:R-:W-:Y:S01]  /*1ec0*/  FSETP.GEU.AND P0, PT, R147, -126, PT ;  /* 0xc2fc00009300780b */ /* 0x000fe20003f0e000 */
[----:B------:R-:W3:Y:S01]  /*1ed0*/  MUFU.EX2 R59, R59 ;  /* 0x0000003b003b7308 */ /* 0x000ee20000000800 */
[----:B------:R-:W-:-:S02]  /*1ee0*/  IMAD.MOV.U32 R10, RZ, RZ, R8 ;  /* 0x000000ffff0a7224 */ /* 0x000fc400078e0008 */
[--C-:B------:R-:W-:Y:S01]  /*1ef0*/  FFMA R68, R68, UR6, -R8.reuse ;  /* 0x0000000644447c23 */ /* 0x100fe20008000808 */
[--C-:B------:R-:W-:Y:S02]  /*1f00*/  IMAD.MOV.U32 R11, RZ, RZ, R9.reuse ;  /* 0x000000ffff0b7224 */ /* 0x100fe400078e0009 */
[--C-:B------:R-:W-:Y:S01]  /*1f10*/  FFMA R69, R69, UR6, -R9.reuse ;  /* 0x0000000645457c23 */ /* 0x100fe20008000809 */
[----:B------:R-:W-:Y:S01]  /*1f20*/  FFMA R70, R70, UR6, -R8 ;  /* 0x0000000646467c23 */ /* 0x000fe20008000808 */
[----:B------:R-:W-:Y:S01]  /*1f30*/  FFMA R71, R71, UR6, -R9 ;  /* 0x0000000647477c23 */ /* 0x000fe20008000809 */
[----:B------:R-:W-:Y:S01]  /*1f40*/  FMUL R136, R2, R136 ;  /* 0x0000008802887220 */ /* 0x000fe20000400000 */
[----:B------:R-:W5:Y:S01]  /*1f50*/  MUFU.EX2 R60, R56 ;  /* 0x00000038003c7308 */ /* 0x000f620000000800 */
[----:B------:R-:W-:Y:S01]  /*1f60*/  STL.128 [R1+0x30], R8 ;  /* 0x0000300801007387 */ /* 0x000fe20000100c00 */
[----:B----4-:R-:W-:Y:S01]  /*1f70*/  @!P4 FMUL R58, R58, R58 ;  /* 0x0000003a3a3ac220 */ /* 0x010fe20000400000 */
[----:B------:R-:W-:Y:S01]  /*1f80*/  @!P2 FMUL R61, R61, 0.5 ;  /* 0x3f0000003d3da820 */ /* 0x000fe20000400000 */
[----:B------:R-:W-:Y:S01]  /*1f90*/  FSETP.GEU.AND P4, PT, R63, -126, PT ;  /* 0xc2fc00003f00780b */ /* 0x000fe20003f8e000 */
[----:B------:R-:W-:Y:S01]  /*1fa0*/  FMUL R137, R2, R137 ;  /* 0x0000008902897220 */ /* 0x000fe20000400000 */
[----:B--2---:R-:W-:Y:S01]  /*1fb0*/  @!P3 FMUL R57, R57, R57 ;  /* 0x000000393939b220 */ /* 0x004fe20000400000 */
[----:B------:R-:W-:Y:S01]  /*1fc0*/  FFMA R64, R64, UR6, -R136 ;  /* 0x0000000640407c23 */ /* 0x000fe20008000888 */
[----:B------:R-:W-:Y:S01]  /*1fd0*/  FSETP.GEU.AND P3, PT, R62, -126, PT ;  /* 0xc2fc00003e00780b */ /* 0x000fe20003f6e000 */
[----:B------:R-:W-:Y:S01]  /*1fe0*/  FFMA R65, R65, UR6, -R137 ;  /* 0x0000000641417c23 */ /* 0x000fe20008000889 */
[----:B---3--:R-:W-:Y:S01]  /*1ff0*/  @!P5 FMUL R59, R59, R59 ;  /* 0x0000003b3b3bd220 */ /* 0x008fe20000400000 */
[----:B------:R-:W-:-:S02]  /*2000*/  WARPGROUP.DEPBAR.LE gsb0, 0x0 ;  /* 0x00008000000079c5 */ /* 0x000fc40000010000 */
[----:B------:R-:W2:Y:S01]  /*2010*/  LDS.64 R16, [R18+0x160c0] ;  /* 0x0160c00012107984 */ /* 0x000ea20000000a00 */
[----:B------:R-:W-:Y:S01]  /*2020*/  FSETP.GEU.AND P5, PT, R64, -126, PT ;  /* 0xc2fc00004000780b */ /* 0x000fe20003fae000 */
[----:B------:R-:W-:Y:S01]  /*2030*/  @!P0 FMUL R147, R147, 0.5 ;  /* 0x3f00000093938820 */ /* 0x000fe20000400000 */
[----:B-1----:R-:W-:Y:S01]  /*2040*/  FMUL R4, R2, R4 ;  /* 0x0000000402047220 */ /* 0x002fe20000400000 */
[----:B------:R-:W1:Y:S01]  /*2050*/  LDS.64 R18, [R18+0x160e0] ;  /* 0x0160e00012127984 */ /* 0x000e620000000a00 */
[----:B-----5:R-:W-:Y:S01]  /*2060*/  @!P6 FMUL R60, R60, R60 ;  /* 0x0000003c3c3ce220 */ /* 0x020fe20000400000 */
[----:B------:R-:W-:Y:S01]  /*2070*/  FSETP.GEU.AND P6, PT, R65, -126, PT ;  /* 0xc2fc00004100780b */ /* 0x000fe20003fce000 */
[----:B------:R-:W-:Y:S01]  /*2080*/  FMUL R5, R2, R5 ;  /* 0x0000000502057220 */ /* 0x000fe20000400000 */
[----:B------:R-:W3:Y:S01]  /*2090*/  LDS.64 R22, [R20+0x16000] ;  /* 0x0160000014167984 */ /* 0x000ee20000000a00 */
[----:B------:R-:W-:Y:S01]  /*20a0*/  @!P4 FMUL R63, R63, 0.5 ;  /* 0x3f0000003f3fc820 */ /* 0x000fe20000400000 */
[----:B------:R-:W-:Y:S01]  /*20b0*/  @!P3 FMUL R62, R62, 0.5 ;  /* 0x3f0000003e3eb820 */ /* 0x000fe20000400000 */
[----:B------:R-:W-:Y:S01]  /*20c0*/  FFMA R67, R67, UR6, -R137 ;  /* 0x0000000643437c23 */ /* 0x000fe20008000889 */
[----:B------:R-:W4:Y:S01]  /*20d0*/  LDS.64 R12, [R20+0x16020] ;  /* 0x01602000140c7984 */ /* 0x000f220000000a00 */
[----:B------:R-:W-:-:S02]  /*20e0*/  IMAD.MOV.U32 R6, RZ, RZ, R4 ;  /* 0x000000ffff067224 */ /* 0x000fc400078e0004 */
[----:B------:R-:W-:Y:S01]  /*20f0*/  @!P5 FMUL R64, R64, 0.5 ;  /* 0x3f0000004040d820 */ /* 0x000fe20000400000 */
[--C-:B------:R-:W-:Y:S01]  /*2100*/  IMAD.MOV.U32 R7, RZ, RZ, R5.reuse ;  /* 0x000000ffff077224 */ /* 0x100fe200078e0005 */
[----:B------:R-:W5:Y:S01]  /*2110*/  LDS.64 R14, [R20+0x16040] ;  /* 0x01604000140e7984 */ /* 0x000f620000000a00 */
[----:B------:R-:W2:Y:S01]  /*2120*/  MUFU.EX2 R63, R63 ;  /* 0x0000003f003f7308 */ /* 0x000ea20000000800 */
[--C-:B------:R-:W-:Y:S01]  /*2130*/  FFMA R76, R76, UR6, -R4.reuse ;  /* 0x000000064c4c7c23 */ /* 0x100fe20008000804 */
[--C-:B------:R-:W-:Y:S01]  /*2140*/  FFMA R77, R77, UR6, -R5.reuse ;  /* 0x000000064d4d7c23 */ /* 0x100fe20008000805 */
[----:B------:R-:W-:Y:S01]  /*2150*/  FFMA R78, R78, UR6, -R4 ;  /* 0x000000064e4e7c23 */ /* 0x000fe20008000804 */
[----:B------:R-:W-:Y:S01]  /*2160*/  FFMA R79, R79, UR6, -R5 ;  /* 0x000000064f4f7c23 */ /* 0x000fe20008000805 */
[----:B------:R1:W-:Y:S01]  /*2170*/  STL.128 [R1+0x50], R4 ;  /* 0x0000500401007387 */ /* 0x0003e20000100c00 */
[----:B------:R-:W-:Y:S01]  /*2180*/  @!P6 FMUL R65, R65, 0.5 ;  /* 0x3f0000004141e820 */ /* 0x000fe20000400000 */
[--C-:B------:R-:W-:Y:S01]  /*2190*/  FFMA R66, R66, UR6, -R136.reuse ;  /* 0x0000000642427c23 */ /* 0x100fe20008000888 */
[----:B------:R-:W-:Y:S01]  /*21a0*/  FMUL R0, R57, UR7 ;  /* 0x0000000739007c20 */ /* 0x000fe20008400000 */
[----:B------:R-:W-:-:S02]  /*21b0*/  IMAD.MOV.U32 R138, RZ, RZ, R136 ;  /* 0x000000ffff8a7224 */ /* 0x000fc400078e0088 */
[----:B------:R-:W-:Y:S01]  /*21c0*/  IMAD.MOV.U32 R139, RZ, RZ, R137 ;  /* 0x000000ffff8b7224 */ /* 0x000fe200078e0089 */
[----:B------:R-:W-:Y:S04]  /*21d0*/  MUFU.EX2 R65, R65 ;  /* 0x0000004100417308 */ /* 0x000fe80000000800 */
[----:B------:R-:W-:Y:S01]  /*21e0*/  STL.128 [R1+0x20], R136 ;  /* 0x0000208801007387 */ /* 0x000fe20000100c00 */
[----:B--2---:R-:W-:Y:S01]  /*21f0*/  @!P4 FMUL R63, R63, R63 ;  /* 0x0000003f3f3fc220 */ /* 0x004fe20000400000 */
[----:B------:R-:W-:Y:S02]  /*2200*/  FSETP.GEU.AND P4, PT, R69, -126, PT ;  /* 0xc2fc00004500780b */ /* 0x000fe40003f8e000 */
[----:B------:R-:W2:Y:S01]  /*2210*/  LDS.64 R136, [R20+0x16060] ;  /* 0x0160600014887984 */ /* 0x000ea20000000a00 */
[C---:B------:R-:W-:Y:S01]  /*2220*/  FMUL R8, R2.reuse, R16 ;  /* 0x0000001002087220 */ /* 0x040fe20000400000 */
[----:B------:R-:W-:Y:S01]  /*2230*/  FMUL R9, R2, R17 ;  /* 0x0000001102097220 */ /* 0x000fe20000400000 */
[----:B------:R-:W5:Y:S01]  /*2240*/  MUFU.EX2 R16, R62 ;  /* 0x0000003e00107308 */ /* 0x000f620000000800 */
[----:B------:R-:W-:Y:S01]  /*2250*/  SHF.L.U32 R17, R3, 0x1f, RZ ;  /* 0x0000001f03117819 */ /* 0x000fe200000006ff */
[----:B------:R-:W-:-:S02]  /*2260*/  IMAD.MOV.U32 R10, RZ, RZ, R8 ;  /* 0x000000ffff0a7224 */ /* 0x000fc400078e0008 */
[--C-:B------:R-:W-:Y:S01]  /*2270*/  FFMA R81, R81, UR6, -R9.reuse ;  /* 0x0000000651517c23 */ /* 0x100fe20008000809 */
[--C-:B------:R-:W-:Y:S02]  /*2280*/  IMAD.MOV.U32 R11, RZ, RZ, R9.reuse ;  /* 0x000000ffff0b7224 */ /* 0x100fe400078e0009 */
[----:B------:R-:W-:Y:S01]  /*2290*/  FFMA R83, R83, UR6, -R9 ;  /* 0x0000000653537c23 */ /* 0x000fe20008000809 */
[--C-:B------:R-:W-:Y:S01]  /*22a0*/  FFMA R80, R80, UR6, -R8.reuse ;  /* 0x0000000650507c23 */ /* 0x100fe20008000808 */
[----:B------:R-:W-:Y:S01]  /*22b0*/  FFMA R82, R82, UR6, -R8 ;  /* 0x0000000652527c23 */ /* 0x000fe20008000808 */
[C---:B-1----:R-:W-:Y:S01]  /*22c0*/  FMUL R4, R2.reuse, R18 ;  /* 0x0000001202047220 */ /* 0x042fe20000400000 */
[----:B------:R1:W-:Y:S01]  /*22d0*/  STL.128 [R1+0x60], R8 ;  /* 0x0000600801007387 */ /* 0x0003e20000100c00 */
[----:B------:R-:W-:Y:S01]  /*22e0*/  FMUL R5, R2, R19 ;  /* 0x0000001302057220 */ /* 0x000fe20000400000 */
[----:B---3--:R-:W-:Y:S01]  /*22f0*/  FADD R7, R26, -R22 ;  /* 0x800000161a077221 */ /* 0x008fe20000000000 */
[----:B------:R-:W-:Y:S01]  /*2300*/  FMUL R2, R58, UR7 ;  /* 0x000000073a027c20 */ /* 0x000fe20008400000 */
[----:B------:R-:W-:-:S02]  /*2310*/  IMAD.MOV.U32 R6, RZ, RZ, R4 ;  /* 0x000000ffff067224 */ /* 0x000fc400078e0004 */
[--C-:B------:R-:W-:Y:S01]  /*2320*/  FFMA R84, R84, UR6, -R4.reuse ;  /* 0x0000000654547c23 */ /* 0x100fe20008000804 */
[--C-:B------:R-:W-:Y:S01]  /*2330*/  FFMA R85, R85, UR6, -R5.reuse ;  /* 0x0000000655557c23 */ /* 0x100fe20008000805 */
[----:B------:R-:W-:Y:S01]  /*2340*/  FFMA R86, R86, UR6, -R4 ;  /* 0x0000000656567c23 */ /* 0x000fe20008000804 */
[----:B------:R-:W-:Y:S01]  /*2350*/  FFMA R87, R87, UR6, -R5 ;  /* 0x0000000657577c23 */ /* 0x000fe20008000805 */
[----:B------:R-:W-:Y:S01]  /*2360*/  FADD R25, R25, -R23 ;  /* 0x8000001719197221 */ /* 0x000fe20000000000 */
[--C-:B----4-:R-:W-:Y:S01]  /*2370*/  FADD R28, R28, -R12.reuse ;  /* 0x8000000c1c1c7221 */ /* 0x110fe20000000000 */
[----:B------:R-:W-:Y:S01]  /*2380*/  FADD R29, R29, -R13 ;  /* 0x8000000d1d1d7221 */ /* 0x000fe20000000000 */
[----:B-----5:R-:W-:Y:S01]  /*2390*/  @!P3 FMUL R16, R16, R16 ;  /* 0x000000101010b220 */ /* 0x020fe20000400000 */
[----:B------:R-:W-:Y:S01]  /*23a0*/  FADD R30, R30, -R12 ;  /* 0x8000000c1e1e7221 */ /* 0x000fe20000000000 */
[----:B------:R-:W-:Y:S01]  /*23b0*/  FMUL R25, R0, R25 ;  /* 0x0000001900197220 */ /* 0x000fe20000400000 */
[----:B------:R-:W-:Y:S01]  /*23c0*/  FMUL R0, R60, UR7 ;  /* 0x000000073c007c20 */ /* 0x000fe20008400000 */
[----:B-1----:R-:W1:Y:S01]  /*23d0*/  MUFU.EX2 R9, R61 ;  /* 0x0000003d00097308 */ /* 0x002e620000000800 */
[----:B------:R-:W-:Y:S01]  /*23e0*/  FADD R11, R24, -R22 ;  /* 0x80000016180b7221 */ /* 0x000fe20000000000 */
[----:B------:R-:W-:Y:S01]  /*23f0*/  FMUL R10, R2, R7 ;  /* 0x00000007020a7220 */ /* 0x000fe20000400000 */
[----:B------:R-:W-:-:S02]  /*2400*/  IMAD.MOV.U32 R7, RZ, RZ, R5 ;  /* 0x000000ffff077224 */ /* 0x000fc400078e0005 */
[----:B------:R-:W-:Y:S01]  /*2410*/  FADD R13, R31, -R13 ;  /* 0x8000000d1f0d7221 */ /* 0x000fe20000000000 */
[----:B------:R-:W-:Y:S01]  /*2420*/  FMUL R0, R0, R11 ;  /* 0x0000000b00007220 */ /* 0x000fe20000400000 */
[----:B------:R-:W-:Y:S01]  /*2430*/  FADD R23, R27, -R23 ;  /* 0x800000171b177221 */ /* 0x000fe20000000000 */
[----:B------:R-:W-:Y:S01]  /*2440*/  FMUL R2, R59, UR7 ;  /* 0x000000073b027c20 */ /* 0x000fe20008400000 */
[----:B------:R-:W3:Y:S01]  /*2450*/  MUFU.EX2 R8, R147 ;  /* 0x0000009300087308 */ /* 0x000ee20000000800 */
[----:B------:R4:W-:Y:S01]  /*2460*/  STL.128 [R1+0x70], R4 ;  /* 0x0000700401007387 */ /* 0x0009e20000100c00 */
[----:B------:R-:W-:Y:S01]  /*2470*/  @!P6 FMUL R65, R65, R65 ;  /* 0x000000414141e220 */ /* 0x000fe20000400000 */
[----:B------:R-:W-:Y:S01]  /*2480*/  F2FP.F16.F32.PACK_AB R0, R25, R0 ;  /* 0x000000001900723e */ /* 0x000fe200000000ff */
[----:B------:R-:W-:Y:S01]  /*2490*/  FMUL R23, R2, R23 ;  /* 0x0000001702177220 */ /* 0x000fe20000400000 */
[----:B------:R-:W-:Y:S01]  /*24a0*/  FSETP.GEU.AND P3, PT, R68, -126, PT ;  /* 0xc2fc00004400780b */ /* 0x000fe20003f6e000 */
[--C-:B------:R-:W-:Y:S01]  /*24b0*/  FADD R33, R33, -R15.reuse ;  /* 0x8000000f21217221 */ /* 0x100fe20000000000 */
[----:B------:R-:W-:Y:S01]  /*24c0*/  FSETP.GEU.AND P6, PT, R71, -126, PT ;  /* 0xc2fc00004700780b */ /* 0x000fe20003fce000 */
[----:B------:R-:W5:Y:S01]  /*24d0*/  MUFU.EX2 R24, R64 ;  /* 0x0000004000187308 */ /* 0x000f620000000800 */
[----:B-1----:R-:W-:Y:S01]  /*24e0*/  @!P2 FMUL R9, R9, R9 ;  /* 0x000000090909a220 */ /* 0x002fe20000400000 */
[----:B------:R-:W-:Y:S01]  /*24f0*/  FSETP.GEU.AND P2, PT, R67, -126, PT ;  /* 0xc2fc00004300780b */ /* 0x000fe20003f4e000 */
[----:B------:R-:W-:Y:S01]  /*2500*/  LDS.64 R6, [R20+0x160e0] ;  /* 0x0160e00014067984 */ /* 0x000fe20000000a00 */
[----:B------:R-:W-:Y:S01]  /*2510*/  F2FP.F16.F32.PACK_AB R2, R23, R10 ;  /* 0x0000000a1702723e */ /* 0x000fe200000000ff */
[----:B------:R-:W-:Y:S01]  /*2520*/  @!P4 FMUL R69, R69, 0.5 ;  /* 0x3f0000004545c820 */ /* 0x000fe20000400000 */
[----:B------:R-:W-:Y:S01]  /*2530*/  FADD R34, R34, -R14 ;  /* 0x8000000e22227221 */ /* 0x000fe20000000000 */
[----:B------:R-:W-:Y:S01]  /*2540*/  LDS.64 R10, [R20+0x160a0] ;  /* 0x0160a000140a7984 */ /* 0x000fe20000000a00 */
[----:B--2---:R-:W-:Y:S01]  /*2550*/  FADD R36, R36, -R136 ;  /* 0x8000008824247221 */ /* 0x004fe20000000000 */
[----:B---3--:R-:W-:Y:S01]  /*2560*/  @!P0 FMUL R8, R8, R8 ;  /* 0x0000000808088220 */ /* 0x008fe20000400000 */
[----:B------:R-:W-:Y:S01]  /*2570*/  FSETP.GEU.AND P0, PT, R66, -126, PT ;  /* 0xc2fc00004200780b */ /* 0x000fe20003f0e000 */
[----:B----4-:R-:W-:Y:S01]  /*2580*/  FMUL R4, R9, UR7 ;  /* 0x0000000709047c20 */ /* 0x010fe20008400000 */
[----:B------:R-:W-:Y:S01]  /*2590*/  @!P3 FMUL R68, R68, 0.5 ;  /* 0x3f0000004444b820 */ /* 0x000fe20000400000 */
[----:B------:R-:W-:Y:S01]  /*25a0*/  FMUL R5, R8, UR7 ;  /* 0x0000000708057c20 */ /* 0x000fe20008400000 */
[----:B------:R-:W1:Y:S01]  /*25b0*/  MUFU.EX2 R69, R69 ;  /* 0x0000004500457308 */ /* 0x000e620000000800 */
[----:B------:R-:W-:Y:S01]  /*25c0*/  @!P2 FMUL R67, R67, 0.5 ;  /* 0x3f0000004343a820 */ /* 0x000fe20000400000 */
[----:B------:R-:W-:Y:S01]  /*25d0*/  FMUL R29, R4, R29 ;  /* 0x0000001d041d7220 */ /* 0x000fe20000400000 */
[----:B------:R-:W-:Y:S01]  /*25e0*/  FMUL R12, R5, R28 ;  /* 0x0000001c050c7220 */ /* 0x000fe20000400000 */
[----:B------:R-:W-:Y:S01]  /*25f0*/  FMUL R5, R16, UR7 ;  /* 0x0000000710057c20 */ /* 0x000fe20008400000 */
[----:B------:R-:W-:Y:S01]  /*2600*/  FMUL R4, R63, UR7 ;  /* 0x000000073f047c20 */ /* 0x000fe20008400000 */
[----:B-----5:R-:W-:Y:S01]  /*2610*/  @!P5 FMUL R24, R24, R24 ;  /* 0x000000181818d220 */ /* 0x020fe20000400000 */
[----:B------:R-:W-:Y:S01]  /*2620*/  FSETP.GEU.AND P5, PT, R70, -126, PT ;  /* 0xc2fc00004600780b */ /* 0x000fe20003fae000 */
[----:B------:R-:W2:Y:S01]  /*2630*/  MUFU.EX2 R18, R67 ;  /* 0x0000004300127308 */ /* 0x000ea20000000800 */
[----:B------:R-:W-:Y:S01]  /*2640*/  FMUL R30, R5, R30 ;  /* 0x0000001e051e7220 */ /* 0x000fe20000400000 */
[----:B------:R-:W-:Y:S01]  /*2650*/  FMUL R19, R4, R13 ;  /* 0x0000000d04137220 */ /* 0x000fe20000400000 */
[----:B------:R-:W-:Y:S01]  /*2660*/  FADD R5, R32, -R14 ;  /* 0x8000000e20057221 */ /* 0x000fe20000000000 */
[----:B------:R-:W-:Y:S01]  /*2670*/  FMUL R4, R24, UR7 ;  /* 0x0000000718047c20 */ /* 0x000fe20008400000 */
[----:B------:R-:W-:Y:S01]  /*2680*/  @!P0 FMUL R66, R66, 0.5 ;  /* 0x3f00000042428820 */ /* 0x000fe20000400000 */
[----:B------:R-:W-:Y:S01]  /*2690*/  @!P6 FMUL R71, R71, 0.5 ;  /* 0x3f0000004747e820 */ /* 0x000fe20000400000 */
[----:B------:R-:W-:Y:S01]  /*26a0*/  FADD R28, R35, -R15 ;  /* 0x8000000f231c7221 */ /* 0x000fe20000000000 */
[----:B------:R-:W-:Y:S01]  /*26b0*/  FMUL R21, R4, R5 ;  /* 0x0000000504157220 */ /* 0x000fe20000400000 */
[----:B------:R3:W4:Y:S01]  /*26c0*/  MUFU.EX2 R25, R66 ;  /* 0x0000004200197308 */ /* 0x0007220000000800 */
[----:B------:R-:W-:Y:S01]  /*26d0*/  FMUL R4, R65, UR7 ;  /* 0x0000000741047c20 */ /* 0x000fe20008400000 */
[----:B-1----:R-:W-:Y:S01]  /*26e0*/  @!P4 FMUL R69, R69, R69 ;  /* 0x000000454545c220 */ /* 0x002fe20000400000 */
[----:B------:R-:W-:Y:S01]  /*26f0*/  @!P5 FMUL R70, R70, 0.5 ;  /* 0x3f0000004646d820 */ /* 0x000fe20000400000 */
[----:B------:R-:W-:Y:S01]  /*2700*/  F2FP.F16.F32.PACK_AB R14, R19, R30 ;  /* 0x0000001e130e723e */ /* 0x000fe200000000ff */
[----:B------:R-:W-:Y:S01]  /*2710*/  FMUL R32, R4, R33 ;  /* 0x0000002104207220 */ /* 0x000fe20000400000 */
[----:B------:R-:W-:Y:S01]  /*2720*/  FADD R38, R38, -R136 ;  /* 0x8000008826267221 */ /* 0x000fe20000000000 */
[----:B------:R-:W-:Y:S01]  /*2730*/  LDS.64 R4, [R20+0x160c0] ;  /* 0x0160c00014047984 */ /* 0x000fe20000000a00 */
[----:B--2---:R-:W-:Y:S01]  /*2740*/  @!P2 FMUL R18, R18, R18 ;  /* 0x000000121212a220 */ /* 0x004fe20000400000 */
[----:B------:R-:W1:Y:S01]  /*2750*/  MUFU.EX2 R26, R68 ;  /* 0x00000044001a7308 */ /* 0x000e620000000800 */
[----:B------:R-:W-:Y:S01]  /*2760*/  F2FP.F16.F32.PACK_AB R30, R32, R21 ;  /* 0x00000015201e723e */ /* 0x000fe200000000ff */
[----:B---3--:R2:W3:Y:S01]  /*2770*/  LDS.64 R66, [R20+0x16080] ;  /* 0x0160800014427984 */ /* 0x0084e20000000a00 */
[----:B------:R-:W5:Y:S01]  /*2780*/  SYNCS.PHASECHK.TRANS64.TRYWAIT P2, [UR10], R17 ;  /* 0x00000011ff0075a7 */ /* 0x000f62000804014a */
[----:B------:R-:W-:Y:S01]  /*2790*/  FMUL R15, R18, UR7 ;  /* 0x00000007120f7c20 */ /* 0x000fe20008400000 */
[----:B------:R-:W-:-:S02]  /*27a0*/  F2FP.F16.F32.PACK_AB R12, R29, R12 ;  /* 0x0000000c1d0c723e */ /* 0x000fc400000000ff */
[----:B------:R-:W-:Y:S01]  /*27b0*/  FSETP.GEU.AND P4, PT, R74, -126, PT ;  /* 0xc2fc00004a00780b */ /* 0x000fe20003f8e000 */
[----:B----4-:R-:W-:Y:S01]  /*27c0*/  @!P0 FMUL R25, R25, R25 ;  /* 0x0000001919198220 */ /* 0x010fe20000400000 */
[----:B------:R-:W-:Y:S01]  /*27d0*/  FSETP.GEU.AND P0, PT, R72, -126, PT ;  /* 0xc2fc00004800780b */ /* 0x000fe20003f0e000 */
[----:B------:R-:W4:Y:S01]  /*27e0*/  MUFU.EX2 R27, R70 ;  /* 0x00000046001b7308 */ /* 0x000f220000000800 */
[----:B------:R-:W-:Y:S01]  /*27f0*/  FMUL R19, R15, R28 ;  /* 0x0000001c0f137220 */ /* 0x000fe20000400000 */
[----:B------:R-:W-:Y:S01]  /*2800*/  FMUL R13, R25, UR7 ;  /* 0x00000007190d7c20 */ /* 0x000fe20008400000 */
[--C-:B--2---:R-:W-:Y:S01]  /*2810*/  FADD R20, R37, -R137.reuse ;  /* 0x8000008925147221 */ /* 0x104fe20000000000 */
[----:B------:R-:W-:Y:S01]  /*2820*/  FMUL R15, R69, UR7 ;  /* 0x00000007450f7c20 */ /* 0x000fe20008400000 */
[----:B------:R-:W-:Y:S01]  /*2830*/  FADD R28, R39, -R137 ;  /* 0x80000089271c7221 */ /* 0x000fe20000000000 */
[----:B------:R-:W-:Y:S01]  /*2840*/  FMUL R34, R13, R34 ;  /* 0x000000220d227220 */ /* 0x000fe20000400000 */
[----:B-1----:R-:W-:Y:S01]  /*2850*/  @!P3 FMUL R26, R26, R26 ;  /* 0x0000001a1a1ab220 */ /* 0x002fe20000400000 */
[----:B------:R-:W1:Y:S01]  /*2860*/  MUFU.EX2 R22, R71 ;  /* 0x0000004700167308 */ /* 0x000e620000000800 */
[----:B------:R-:W-:Y:S01]  /*2870*/  FSETP.GEU.AND P3, PT, R73, -126, PT ;  /* 0xc2fc00004900780b */ /* 0x000fe20003f6e000 */
[----:B------:R-:W-:Y:S01]  /*2880*/  FMUL R21, R15, R20 ;  /* 0x000000140f157220 */ /* 0x000fe20000400000 */
[----:B------:R-:W-:Y:S01]  /*2890*/  FMUL R13, R26, UR7 ;  /* 0x000000071a0d7c20 */ /* 0x000fe20008400000 */
[----:B------:R-:W-:Y:S01]  /*28a0*/  @!P0 FMUL R72, R72, 0.5 ;  /* 0x3f00000048488820 */ /* 0x000fe20000400000 */
[----:B------:R-:W-:-:S02]  /*28b0*/  F2FP.F16.F32.PACK_AB R32, R19, R34 ;  /* 0x000000221320723e */ /* 0x000fc400000000ff */
[----:B------:R-:W-:Y:S01]  /*28c0*/  FMUL R36, R13, R36 ;  /* 0x000000240d247220 */ /* 0x000fe20000400000 */
[----:B----4-:R-:W-:Y:S02]  /*28d0*/  @!P5 FMUL R27, R27, R27 ;  /* 0x0000001b1b1bd220 */ /* 0x010fe40000400000 */
[----:B------:R-:W2:Y:S02]  /*28e0*/  MUFU.EX2 R72, R72 ;  /* 0x0000004800487308 */ /* 0x000ea40000000800 */
[----:B------:R-:W-:Y:S02]  /*28f0*/  FMUL R13, R27, UR7 ;  /* 0x000000071b0d7c20 */ /* 0x000fe40008400000 */
[----:B------:R-:W-:Y:S01]  /*2900*/  @!P3 FMUL R73, R73, 0.5 ;  /* 0x3f0000004949b820 */ /* 0x000fe20000400000 */
[----:B-1----:R-:W-:Y:S01]  /*2910*/  @!P6 FMUL R22, R22, R22 ;  /* 0x000000161616e220 */ /* 0x002fe20000400000 */
[----:B------:R-:W-:-:S03]  /*2920*/  FMUL R38, R13, R38 ;  /* 0x000000260d267220 */ /* 0x000fc60000400000 */
[----:B------:R-:W-:Y:S01]  /*2930*/  FMUL R15, R22, UR7 ;  /* 0x00000007160f7c20 */ /* 0x000fe20008400000 */
[----:B---3--:R-:W-:-:S03]  /*2940*/  FADD R13, R40, -R66 ;  /* 0x80000042280d7221 */ /* 0x008fc60000000000 */
[----:B------:R-:W-:Y:S01]  /*2950*/  FMUL R15, R15, R28 ;  /* 0x0000001c0f0f7220 */ /* 0x000fe20000400000 */
[----:B------:R-:W-:Y:S01]  /*2960*/  F2FP.F16.F32.PACK_AB R28, R21, R36 ;  /* 0x00000024151c723e */ /* 0x000fe200000000ff */
[----:B------:R-:W-:Y:S01]  /*2970*/  FADD R42, R42, -R66 ;  /* 0x800000422a2a7221 */ /* 0x000fe20000000000 */
[--C-:B------:R-:W-:Y:S01]  /*2980*/  FADD R41, R41, -R67.reuse ;  /* 0x8000004329297221 */ /* 0x100fe20000000000 */
[----:B------:R-:W-:Y:S01]  /*2990*/  FADD R20, R43, -R67 ;  /* 0x800000432b147221 */ /* 0x000fe20000000000 */
[----:B--2--5:R-:W-:Y:S06]  /*29a0*/  @!P2 BRA `(.L_x_23) ;  /* 0x0000007c0008a947 */ /* 0x024fec0003800000 */
.L_x_135:
[----:B------:R-:W-:Y:S01]  /*29b0*/  ULOP3.LUT UR10, UR38, 0x1, URZ, 0xc, !UPT ;  /* 0x00000001260a7892 */ /* 0x000fe2000f8e0c3f */
[----:B------:R-:W-:Y:S01]  /*29c0*/  F2FP.F16.F32.PACK_AB R61, R59, R58 ;  /* 0x0000003a3b3d723e */ /* 0x000fe200000000ff */
[----:B------:R-:W-:Y:S01]  /*29d0*/  USHF.L.U32 UR11, UR37, 0x1, URZ ;  /* 0x00000001250b7899 */ /* 0x000fe2000800063f */
[----:B------:R-:W-:Y:S01]  /*29e0*/  F2FP.F16.F32.PACK_AB R60, R57, R60 ;  /* 0x0000003c393c723e */ /* 0x000fe200000000ff */
[----:B------:R-:W-:Y:S01]  /*29f0*/  UIMAD UR16, UR8, 0x180, UR12 ;  /* 0x00000180081078a4 */ /* 0x000fe2000f8e020c */
[----:B------:R-:W-:Y:S01]  /*2a00*/  F2FP.F16.F32.PACK_AB R62, R9, R8 ;  /* 0x00000008093e723e */ /* 0x000fe200000000ff */
[----:B------:R-:W-:Y:S01]  /*2a10*/  ULOP3.LUT UR11, UR11, 0xfffffffe, UR10, 0xe2, !UPT ;  /* 0xfffffffe0b0b7892 */ /* 0x000fe2000f8ee20a */
[----:B------:R-:W-:Y:S01]  /*2a20*/  F2FP.F16.F32.PACK_AB R63, R63, R16 ;  /* 0x000000103f3f723e */ /* 0x000fe200000000ff */
[----:B------:R-:W-:Y:S01]  /*2a30*/  UMOV UR19, 0xc0000010 ;  /* 0xc000001000137882 */ /* 0x000fe20000000000 */
[----:B------:R-:W-:Y:S01]  /*2a40*/  UIADD3 UR17, UR16, 0x80, URZ ;  /* 0x0000008010117890 */ /* 0x000fe2000fffe03f */
[----:B------:R-:W-:Y:S01]  /*2a50*/  F2FP.F16.F32.PACK_AB R24, R65, R24 ;  /* 0x000000184118723e */ /* 0x000fe200000000ff */
[----:B------:R-:W-:Y:S01]  /*2a60*/  ULEA UR11, UR11, UR9, 0x3 ;  /* 0x000000090b0b7291 */ /* 0x000fe2000f8e183f */
[----:B------:R-:W-:Y:S01]  /*2a70*/  F2FP.F16.F32.PACK_AB R25, R18, R25 ;  /* 0x000000191219723e */ /* 0x000fe200000000ff */
[----:B------:R-:W-:Y:S01]  /*2a80*/  UMOV UR18, UR16 ;  /* 0x0000001000127c82 */ /* 0x000fe20008000000 */
[----:B------:R-:W-:Y:S01]  /*2a90*/  UIADD3 UR21, UR16, 0x100, URZ ;  /* 0x0000010010157890 */ /* 0x000fe2000fffe03f */
[----:B------:R-:W-:Y:S01]  /*2aa0*/  F2FP.F16.F32.PACK_AB R26, R69, R26 ;  /* 0x0000001a451a723e */ /* 0x000fe200000000ff */
[----:B------:R-:W2:Y:S01]  /*2ab0*/  MUFU.EX2 R73, R73 ;  /* 0x0000004900497308 */ /* 0x000ea20000000800 */
[----:B------:R-:W-:Y:S01]  /*2ac0*/  F2FP.F16.F32.PACK_AB R27, R22, R27 ;  /* 0x0000001b161b723e */ /* 0x000fe200000000ff */
[----:B------:R-:W-:Y:S01]  /*2ad0*/  @!P0 FMUL R72, R72, R72 ;  /* 0x0000004848488220 */ /* 0x000fe20000400000 */
[----:B------:R-:W-:Y:S01]  /*2ae0*/  FSETP.GEU.AND P5, PT, R75, -126, PT ;  /* 0xc2fc00004b00780b */ /* 0x000fe20003fae000 */
[----:B------:R-:W-:Y:S01]  /*2af0*/  SYNCS.ARRIVE.TRANS64.A1T0 RZ, [UR11], RZ ;  /* 0x000000ffffff79a7 */ /* 0x000fe2000810000b */
[----:B------:R-:W-:Y:S01]  /*2b00*/  WARPGROUP.ARRIVE ;  /* 0x00000000000079c5 */ /* 0x000fe20000000000 */
[----:B------:R-:W-:Y:S01]  /*2b10*/  UIADD3 UR11, UR16, 0xa0, URZ ;  /* 0x000000a0100b7890 */ /* 0x000fe2000fffe03f */
[----:B------:R-:W-:Y:S01]  /*2b20*/  FSETP.GEU.AND P2, PT, R76, -126, PT ;  /* 0xc2fc00004c00780b */ /* 0x000fe20003f4e000 */
[----:B------:R-:W-:Y:S01]  /*2b30*/  @!P4 FMUL R74, R74, 0.5 ;  /* 0x3f0000004a4ac820 */ /* 0x000fe20000400000 */
[----:B------:R-:W-:Y:S01]  /*2b40*/  FSETP.GEU.AND P0, PT, R77, -126, PT ;  /* 0xc2fc00004d00780b */ /* 0x000fe20003f0e000 */
[----:B------:R-:W-:Y:S01]  /*2b50*/  FMUL R8, R72, UR7 ;  /* 0x0000000748087c20 */ /* 0x000fe20008400000 */
[----:B------:R-:W-:Y:S01]  /*2b60*/  HGMMA.64x16x16.F32 R104, R60, gdesc[UR16].tnspB, R104, gsb0 ;  /* 0x402000103c687df0 */ /* 0x000fe20008000868 */
[----:B------:R-:W-:Y:S01]  /*2b70*/  UMOV UR18, UR17 ;  /* 0x0000001100127c82 */ /* 0x000fe20008000000 */
[----:B------:R-:W-:Y:S01]  /*2b80*/  UMOV UR19, 0xc0000010 ;  /* 0xc000001000137882 */ /* 0x000fe20000000000 */
[----:B------:R-:W-:Y:S01]  /*2b90*/  UIADD3 UR17, UR16, 0x120, URZ ;  /* 0x0000012010117890 */ /* 0x000fe2000fffe03f */
[----:B------:R-:W-:Y:S01]  /*2ba0*/  FSETP.GEU.AND P6, PT, R78, -126, PT ;  /* 0xc2fc00004e00780b */ /* 0x000fe20003fce000 */
[----:B------:R-:W-:Y:S01]  /*2bb0*/  @!P5 FMUL R75, R75, 0.5 ;  /* 0x3f0000004b4bd820 */ /* 0x000fe20000400000 */
[----:B--2---:R-:W-:Y:S01]  /*2bc0*/  @!P3 FMUL R73, R73, R73 ;  /* 0x000000494949b220 */ /* 0x004fe20000400000 */
[----:B------:R-:W-:Y:S01]  /*2bd0*/  FSETP.GEU.AND P3, PT, R79, -126, PT ;  /* 0xc2fc00004f00780b */ /* 0x000fe20003f6e000 */
[----:B------:R-:W2:Y:S01]  /*2be0*/  MUFU.EX2 R74, R74 ;  /* 0x0000004a004a7308 */ /* 0x000ea20000000800 */
[----:B------:R-:W-:Y:S01]  /*2bf0*/  @!P2 FMUL R76, R76, 0.5 ;  /* 0x3f0000004c4ca820 */ /* 0x000fe20000400000 */
[----:B-1----:R-:W-:Y:S01]  /*2c00*/  FMUL R34, R8, R13 ;  /* 0x0000000d08227220 */ /* 0x002fe20000400000 */
[----:B------:R-:W-:Y:S01]  /*2c10*/  @!P0 FMUL R77, R77, 0.5 ;  /* 0x3f0000004d4d8820 */ /* 0x000fe20000400000 */
[----:B------:R-:W-:Y:S01]  /*2c20*/  FMUL R8, R73, UR7 ;  /* 0x0000000749087c20 */ /* 0x000fe20008400000 */
[--C-:B------:R-:W-:Y:S01]  /*2c30*/  FADD R45, R45, -R11.reuse ;  /* 0x8000000b2d2d7221 */ /* 0x100fe20000000000 */
[----:B------:R-:W-:Y:S01]  /*2c40*/  FADD R16, R47, -R11 ;  /* 0x8000000b2f107221 */ /* 0x000fe20000000000 */
[----:B------:R-:W-:Y:S01]  /*2c50*/  UIADD3 UR37, UR37, 0x1, URZ ;  /* 0x0000000125257890 */ /* 0x000fe2000fffe03f */
[----:B------:R-:W1:Y:S01]  /*2c60*/  MUFU.EX2 R75, R75 ;  /* 0x0000004b004b7308 */ /* 0x000e620000000800 */
[----:B------:R-:W-:Y:S01]  /*2c70*/  @!P6 FMUL R78, R78, 0.5 ;  /* 0x3f0000004e4ee820 */ /* 0x000fe20000400000 */
[----:B------:R-:W-:Y:S01]  /*2c80*/  FMUL R41, R8, R41 ;  /* 0x0000002908297220 */ /* 0x000fe20000400000 */
[----:B------:R-:W-:Y:S01]  /*2c90*/  UISETP.NE.AND UP0, UPT, UR37, 0x2, UPT ;  /* 0x000000022500788c */ /* 0x000fe2000bf05270 */
[----:B------:R-:W-:Y:S01]  /*2ca0*/  @!P3 FMUL R79, R79, 0.5 ;  /* 0x3f0000004f4fb820 */ /* 0x000fe20000400000 */
[----:B------:R-:W-:-:S02]  /*2cb0*/  FADD R53, R53, -R7 ;  /* 0x8000000735357221 */ /* 0x000fc40000000000 */
[----:B------:R-:W-:Y:S01]  /*2cc0*/  USEL UR37, UR37, URZ, UP0 ;  /* 0x0000003f25257287 */ /* 0x000fe20008000000 */
[----:B------:R-:W3:Y:S01]  /*2cd0*/  MUFU.EX2 R76, R76 ;  /* 0x0000004c004c7308 */ /* 0x000ee20000000800 */
[----:B--2---:R-:W-:Y:S01]  /*2ce0*/  @!P4 FMUL R74, R74, R74 ;  /* 0x0000004a4a4ac220 */ /* 0x004fe20000400000 */
[----:B------:R-:W-:Y:S02]  /*2cf0*/  FSETP.GEU.AND P4, PT, R81, -126, PT ;  /* 0xc2fc00005100780b */ /* 0x000fe40003f8e000 */
[----:B------:R-:W-:Y:S01]  /*2d00*/  F2FP.F16.F32.PACK_AB R34, R41, R34 ;  /* 0x000000222922723e */ /* 0x000fe200000000ff */
[----:B------:R-:W-:-:S03]  /*2d10*/  FMUL R9, R74, UR7 ;  /* 0x000000074a097c20 */ /* 0x000fc60008400000 */
[----:B------:R-:W2:Y:S01]  /*2d20*/  MUFU.EX2 R77, R77 ;  /* 0x0000004d004d7308 */ /* 0x000ea20000000800 */
[----:B-1----:R-:W-:Y:S01]  /*2d30*/  @!P5 FMUL R75, R75, R75 ;  /* 0x0000004b4b4bd220 */ /* 0x002fe20000400000 */
[----:B------:R-:W-:Y:S01]  /*2d40*/  FSETP.GEU.AND P5, PT, R80, -126, PT ;  /* 0xc2fc00005000780b */ /* 0x000fe20003fae000 */
[----:B------:R-:W-:Y:S02]  /*2d50*/  FMUL R9, R9, R42 ;  /* 0x0000002a09097220 */ /* 0x000fe40000400000 */
[----:B------:R-:W-:Y:S02]  /*2d60*/  FMUL R13, R75, UR7 ;  /* 0x000000074b0d7c20 */ /* 0x000fe40008400000 */
[----:B------:R-:W-:Y:S01]  /*2d70*/  @!P4 FMUL R81, R81, 0.5 ;  /* 0x3f0000005151c820 */ /* 0x000fe20000400000 */
[----:B------:R-:W1:Y:S01]  /*2d80*/  MUFU.EX2 R78, R78 ;  /* 0x0000004e004e7308 */ /* 0x000e620000000800 */
[----:B---3--:R-:W-:Y:S01]  /*2d90*/  @!P2 FMUL R76, R76, R76 ;  /* 0x0000004c4c4ca220 */ /* 0x008fe20000400000 */
[----:B------:R-:W-:-:S02]  /*2da0*/  WARPGROUP.DEPBAR.LE gsb0, 0x0 ;  /* 0x00008000000079c5 */ /* 0x000fc40000010000 */
[----:B------:R-:W-:Y:S01]  /*2db0*/  WARPGROUP.ARRIVE ;  /* 0x00000000000079c5 */ /* 0x000fe20000000000 */
[----:B------:R-:W-:Y:S01]  /*2dc0*/  FSETP.GEU.AND P2, PT, R82, -126, PT ;  /* 0xc2fc00005200780b */ /* 0x000fe20003f4e000 */
[----:B------:R-:W-:Y:S01]  /*2dd0*/  FMUL R36, R13, R20 ;  /* 0x000000140d247220 */ /* 0x000fe20000400000 */
[----:B------:R-:W-:Y:S01]  /*2de0*/  @!P5 FMUL R80, R80, 0.5 ;  /* 0x3f0000005050d820 */ /* 0x000fe20000400000 */
[----:B------:R-:W3:Y:S01]  /*2df0*/  MUFU.EX2 R79, R79 ;  /* 0x0000004f004f7308 */ /* 0x000ee20000000800 */
[----:B--2---:R-:W-:Y:S01]  /*2e00*/  @!P0 FMUL R77, R77, R77 ;  /* 0x0000004d4d4d8220 */ /* 0x004fe20000400000 */
[----:B------:R-:W-:Y:S01]  /*2e10*/  HGMMA.64x16x16.F32 R96, R60, gdesc[UR16].tnspB, R96, gsb0 ;  /* 0x402000103c607df0 */ /* 0x000fe20008000860 */
[----:B------:R-:W-:Y:S01]  /*2e20*/  UMOV UR18, UR21 ;  /* 0x0000001500127c82 */ /* 0x000fe20008000000 */
[----:B------:R-:W-:Y:S01]  /*2e30*/  UMOV UR19, 0xc0000010 ;  /* 0xc000001000137882 */ /* 0x000fe20000000000 */
[----:B------:R-:W-:Y:S01]  /*2e40*/  FSETP.GEU.AND P0, PT, R83, -126, PT ;  /* 0xc2fc00005300780b */ /* 0x000fe20003f0e000 */
[----:B------:R-:W-:Y:S01]  /*2e50*/  FMUL R8, R76, UR7 ;  /* 0x000000074c087c20 */ /* 0x000fe20008400000 */
[----:B------:R-:W-:Y:S01]  /*2e60*/  F2FP.F16.F32.PACK_AB R36, R36, R9 ;  /* 0x000000092424723e */ /* 0x000fe200000000ff */
[----:B------:R-:W2:Y:S01]  /*2e70*/  MUFU.EX2 R80, R80 ;  /* 0x0000005000507308 */ /* 0x000ea20000000800 */
[----:B-1----:R-:W-:Y:S01]  /*2e80*/  @!P6 FMUL R78, R78, R78 ;  /* 0x0000004e4e4ee220 */ /* 0x002fe20000400000 */
[----:B------:R-:W-:Y:S01]  /*2e90*/  FSETP.GEU.AND P6, PT, R84, -126, PT ;  /* 0xc2fc00005400780b */ /* 0x000fe20003fce000 */
[----:B------:R-:W-:Y:S01]  /*2ea0*/  @!P2 FMUL R82, R82, 0.5 ;  /* 0x3f0000005252a820 */ /* 0x000fe20000400000 */
[--C-:B------:R-:W-:Y:S01]  /*2eb0*/  FADD R9, R44, -R10.reuse ;  /* 0x8000000a2c097221 */ /* 0x100fe20000000000 */
[----:B------:R-:W-:Y:S01]  /*2ec0*/  FADD R10, R46, -R10 ;  /* 0x8000000a2e0a7221 */ /* 0x000fe20000000000 */
[----:B------:R-:W-:-:S02]  /*2ed0*/  F2FP.F16.F32.PACK_AB R20, R15, R38 ;  /* 0x000000260f14723e */ /* 0x000fc400000000ff */
[----:B------:R-:W1:Y:S01]  /*2ee0*/  MUFU.EX2 R81, R81 ;  /* 0x0000005100517308 */ /* 0x000e620000000800 */
[----:B---3--:R-:W-:Y:S01]  /*2ef0*/  @!P3 FMUL R79, R79, R79 ;  /* 0x0000004f4f4fb220 */ /* 0x008fe20000400000 */
[----:B------:R-:W-:Y:S01]  /*2f00*/  FSETP.GEU.AND P3, PT, R85, -126, PT ;  /* 0xc2fc00005500780b */ /* 0x000fe20003f6e000 */
[----:B------:R-:W-:Y:S01]  /*2f10*/  @!P0 FMUL R83, R83, 0.5 ;  /* 0x3f00000053538820 */ /* 0x000fe20000400000 */
[----:B------:R-:W-:Y:S01]  /*2f20*/  FMUL R18, R8, R9 ;  /* 0x0000000908127220 */ /* 0x000fe20000400000 */
[----:B------:R-:W-:Y:S01]  /*2f30*/  FMUL R9, R78, UR7 ;  /* 0x000000074e097c20 */ /* 0x000fe20008400000 */
[----:B------:R-:W-:Y:S01]  /*2f40*/  FMUL R11, R79, UR7 ;  /* 0x000000074f0b7c20 */ /* 0x000fe20008400000 */
[----:B------:R-:W-:Y:S01]  /*2f50*/  @!P6 FMUL R84, R84, 0.5 ;  /* 0x3f0000005454e820 */ /* 0x000fe20000400000 */
[----:B------:R-:W3:Y:S01]  /*2f60*/  MUFU.EX2 R82, R82 ;  /* 0x0000005200527308 */ /* 0x000ee20000000800 */
[----:B--2---:R-:W-:Y:S01]  /*2f70*/  @!P5 FMUL R80, R80, R80 ;  /* 0x000000505050d220 */ /* 0x004fe20000400000 */
[----:B------:R-:W-:Y:S01]  /*2f80*/  FSETP.GEU.AND P5, PT, R86, -126, PT ;  /* 0xc2fc00005600780b */ /* 0x000fe20003fae000 */
[----:B------:R-:W-:Y:S01]  /*2f90*/  FMUL R9, R9, R10 ;  /* 0x0000000a09097220 */ /* 0x000fe20000400000 */
[----:B------:R-:W-:Y:S01]  /*2fa0*/  FMUL R16, R11, R16 ;  /* 0x000000100b107220 */ /* 0x000fe20000400000 */
[----:B------:R-:W-:Y:S01]  /*2fb0*/  FMUL R8, R77, UR7 ;  /* 0x000000074d087c20 */ /* 0x000fe20008400000 */
[--C-:B------:R-:W-:Y:S01]  /*2fc0*/  FADD R11, R50, -R4.reuse ;  /* 0x80000004320b7221 */ /* 0x100fe20000000000 */
[----:B------:R-:W-:Y:S01]  /*2fd0*/  @!P3 FMUL R85, R85, 0.5 ;  /* 0x3f0000005555b820 */ /* 0x000fe20000400000 */
[----:B------:R-:W2:Y:S01]  /*2fe0*/  MUFU.EX2 R83, R83 ;  /* 0x0000005300537308 */ /* 0x000ea20000000800 */
[----:B-1----:R-:W-:Y:S01]  /*2ff0*/  @!P4 FMUL R81, R81, R81 ;  /* 0x000000515151c220 */ /* 0x002fe20000400000 */
[----:B------:R-:W-:Y:S01]  /*3000*/  FSETP.GEU.AND P4, PT, R87, -126, PT ;  /* 0xc2fc00005700780b */ /* 0x000fe20003f8e000 */
[----:B------:R-:W-:Y:S01]  /*3010*/  FMUL R45, R8, R45 ;  /* 0x0000002d082d7220 */ /* 0x000fe20000400000 */
[----:B------:R-:W-:Y:S01]  /*3020*/  F2FP.F16.F32.PACK_AB R22, R16, R9 ;  /* 0x000000091016723e */ /* 0x000fe200000000ff */
[----:B------:R-:W-:Y:S01]  /*3030*/  FADD R9, R48, -R4 ;  /* 0x8000000430097221 */ /* 0x000fe20000000000 */
[--C-:B------:R-:W-:Y:S01]  /*3040*/  FADD R8, R49, -R5.reuse ;  /* 0x8000000531087221 */ /* 0x100fe20000000000 */
[----:B------:R-:W-:Y:S01]  /*3050*/  @!P5 FMUL R86, R86, 0.5 ;  /* 0x3f0000005656d820 */ /* 0x000fe20000400000 */
[----:B------:R-:W1:Y:S01]  /*3060*/  MUFU.EX2 R84, R84 ;  /* 0x0000005400547308 */ /* 0x000e620000000800 */
[----:B---3--:R-:W-:Y:S01]  /*3070*/  @!P2 FMUL R82, R82, R82 ;  /* 0x000000525252a220 */ /* 0x008fe20000400000 */
[----:B------:R-:W-:Y:S01]  /*3080*/  FADD R16, R51, -R5 ;  /* 0x8000000533107221 */ /* 0x000fe20000000000 */
[----:B------:R-:W-:Y:S01]  /*3090*/  FMUL R4, R80, UR7 ;  /* 0x0000000750047c20 */ /* 0x000fe20008400000 */
[----:B------:R-:W-:-:S02]  /*30a0*/  WARPGROUP.DEPBAR.LE gsb0, 0x0 ;  /* 0x00008000000079c5 */ /* 0x000fc40000010000 */
[----:B------:R-:W-:Y:S01]  /*30b0*/  WARPGROUP.ARRIVE ;  /* 0x00000000000079c5 */ /* 0x000fe20000000000 */
[----:B------:R-:W-:Y:S01]  /*30c0*/  @!P4 FMUL R87, R87, 0.5 ;  /* 0x3f0000005757c820 */ /* 0x000fe20000400000 */
[----:B------:R-:W3:Y:S01]  /*30d0*/  MUFU.EX2 R85, R85 ;  /* 0x0000005500557308 */ /* 0x000ee20000000800 */
[----:B--2---:R-:W-:Y:S01]  /*30e0*/  @!P0 FMUL R83, R83, R83 ;  /* 0x0000005353538220 */ /* 0x004fe20000400000 */
[C---:B------:R-:W-:Y:S01]  /*30f0*/  FMUL R5, R81.reuse, UR7 ;  /* 0x0000000751057c20 */ /* 0x040fe20008400000 */
[----:B------:R-:W-:Y:S01]  /*3100*/  F2FP.F16.F32.PACK_AB R80, R81, R80 ;  /* 0x000000505150723e */ /* 0x000fe200000000ff */
[----:B------:R-:W-:Y:S01]  /*3110*/  HGMMA.64x16x16.F32 R88, R60, gdesc[UR16].tnspB, R88, gsb0 ;  /* 0x402000103c587df0 */ /* 0x000fe20008000858 */
[----:B------:R-:W-:Y:S01]  /*3120*/  UIADD3 UR18, UR16, 0x20, URZ ;  /* 0x0000002010127890 */ /* 0x000fe2000fffe03f */
[----:B------:R-:W-:Y:S01]  /*3130*/  FMUL R10, R82, UR7 ;  /* 0x00000007520a7c20 */ /* 0x000fe20008400000 */
[----:B------:R-:W-:Y:S01]  /*3140*/  UMOV UR19, 0xc0000010 ;  /* 0xc000001000137882 */ /* 0x000fe20000000000 */
[----:B------:R-:W2:Y:S01]  /*3150*/  MUFU.EX2 R86, R86 ;  /* 0x0000005600567308 */ /* 0x000ea20000000800 */
[----:B-1----:R-:W-:Y:S01]  /*3160*/  @!P6 FMUL R84, R84, R84 ;  /* 0x000000545454e220 */ /* 0x002fe20000400000 */
[C---:B------:R-:W-:Y:S01]  /*3170*/  FMUL R13, R83.reuse, UR7 ;  /* 0x00000007530d7c20 */ /* 0x040fe20008400000 */
[----:B------:R-:W-:Y:S01]  /*3180*/  F2FP.F16.F32.PACK_AB R81, R83, R82 ;  /* 0x000000525351723e */ /* 0x000fe200000000ff */
[----:B------:R-:W-:Y:S01]  /*3190*/  FMUL R15, R4, R9 ;  /* 0x00000009040f7220 */ /* 0x000fe20000400000 */
[----:B------:R-:W-:Y:S01]  /*31a0*/  ISETP.NE.AND P2, PT, RZ, UR20, PT ;  /* 0x00000014ff007c0c */ /* 0x000fe2000bf45270 */
[----:B------:R-:W-:Y:S01]  /*31b0*/  FMUL R4, R84, UR7 ;  /* 0x0000000754047c20 */ /* 0x000fe20008400000 */
[----:B------:R-:W-:Y:S01]  /*31c0*/  FADD R9, R54, -R6 ;  /* 0x8000000636097221 */ /* 0x000fe20000000000 */
[----:B------:R-:W1:Y:S01]  /*31d0*/  MUFU.EX2 R87, R87 ;  /* 0x0000005700577308 */ /* 0x000e620000000800 */
[----:B---3--:R-:W-:Y:S01]  /*31e0*/  @!P3 FMUL R85, R85, R85 ;  /* 0x000000555555b220 */ /* 0x008fe20000400000 */
[----:B------:R-:W-:Y:S01]  /*31f0*/  FMUL R13, R13, R16 ;  /* 0x000000100d0d7220 */ /* 0x000fe20000400000 */
[----:B------:R-:W-:Y:S01]  /*3200*/  FMUL R10, R10, R11 ;  /* 0x0000000b0a0a7220 */ /* 0x000fe20000400000 */
[----:B------:R-:W-:-:S02]  /*3210*/  F2FP.F16.F32.PACK_AB R18, R45, R18 ;  /* 0x000000122d12723e */ /* 0x000fc400000000ff */
[----:B------:R-:W-:Y:S02]  /*3220*/  F2FP.F16.F32.PACK_AB R82, R85, R84 ;  /* 0x000000545552723e */ /* 0x000fe400000000ff */
[----:B------:R-:W-:Y:S01]  /*3230*/  F2FP.F16.F32.PACK_AB R10, R13, R10 ;  /* 0x0000000a0d0a723e */ /* 0x000fe200000000ff */
[----:B--2---:R-:W-:Y:S01]  /*3240*/  @!P5 FMUL R86, R86, R86 ;  /* 0x000000565656d220 */ /* 0x004fe20000400000 */
[----:B-1----:R-:W-:-:S05]  /*3250*/  @!P4 FMUL R87, R87, R87 ;  /* 0x000000575757c220 */ /* 0x002fca0000400000 */
[----:B------:R-:W-:Y:S01]  /*3260*/  F2FP.F16.F32.PACK_AB R83, R87, R86 ;  /* 0x000000565753723e */ /* 0x000fe200000000ff */
[----:B------:R-:W-:Y:S02]  /*3270*/  WARPGROUP.DEPBAR.LE gsb0, 0x0 ;  /* 0x00008000000079c5 */ /* 0x000fe40000010000 */
[----:B------:R-:W-:-:S06]  /*3280*/  WARPGROUP.ARRIVE ;  /* 0x00000000000079c5 */ /* 0x000fcc0000000000 */
[----:B------:R-:W-:Y:S01]  /*3290*/  HGMMA.64x16x16.F32 R104, R24, gdesc[UR16].tnspB, R104, gsb0 ;  /* 0x4020001018687df0 */ /* 0x000fe20008000868 */
[----:B------:R-:W-:Y:S01]  /*32a0*/  UMOV UR18, UR11 ;  /* 0x0000000b00127c82 */ /* 0x000fe20008000000 */
[----:B------:R-:W-:Y:S01]  /*32b0*/  UMOV UR19, 0xc0000010 ;  /* 0xc000001000137882 */ /* 0x000fe20000000000 */
[----:B------:R-:W-:Y:S01]  /*32c0*/  UIADD3 UR11, UR16, 0xc0, URZ ;  /* 0x000000c0100b7890 */ /* 0x000fe2000fffe03f */
        /* <DEDUP_REMOVED lines=9> */
[----:B------:R-:W-:Y:S01]  /*3360*/  UIADD3 UR18, UR16, 0x40, URZ ;  /* 0x0000004010127890 */ /* 0x000fe2000fffe03f */
[----:B------:R-:W-:Y:S01]  /*3370*/  UMOV UR19, 0xc0000010 ;  /* 0xc000001000137882 */ /* 0x000fe20000000000 */
[----:B------:R-:W-:Y:S02]  /*3380*/  WARPGROUP.DEPBAR.LE gsb0, 0x0 ;  /* 0x00008000000079c5 */ /* 0x000fe40000010000 */
[----:B------:R-:W-:Y:S02]  /*3390*/  F2FP.F16.F32.PACK_AB R24, R73, R72 ;  /* 0x000000484918723e */ /* 0x000fe400000000ff */
[----:B------:R-:W-:Y:S02]  /*33a0*/  F2FP.F16.F32.PACK_AB R25, R75, R74 ;  /* 0x0000004a4b19723e */ /* 0x000fe400000000ff */
[----:B------:R-:W-:Y:S02]  /*33b0*/  F2FP.F16.F32.PACK_AB R26, R77, R76 ;  /* 0x0000004c4d1a723e */ /* 0x000fe400000000ff */
[----:B------:R-:W-:-:S04]  /*33c0*/  F2FP.F16.F32.PACK_AB R27, R79, R78 ;  /* 0x0000004e4f1b723e */ /* 0x000fc800000000ff */
        /* <DEDUP_REMOVED lines=10> */
[----:B------:R-:W-:-:S06]  /*3470*/  USEL UR17, URZ, 0x1, UP0 ;  /* 0x000000013f117887 */ /* 0x000fcc0008000000 */
[----:B------:R-:W-:Y:S01]  /*3480*/  LOP3.LUT R3, R3, UR17, RZ, 0x3c, !PT ;  /* 0x0000001103037c12 */ /* 0x000fe2000f8e3cff */
[----:B------:R-:W-:Y:S02]  /*3490*/  WARPGROUP.DEPBAR.LE gsb0, 0x0 ;  /* 0x00008000000079c5 */ /* 0x000fe40000010000 */
[----:B------:R-:W-:-:S06]  /*34a0*/  WARPGROUP.ARRIVE ;  /* 0x00000000000079c5 */ /* 0x000fcc0000000000 */
[----:B------:R-:W-:Y:S01]  /*34b0*/  HGMMA.64x16x16.F32 R88, R24, gdesc[UR16].tnspB, R88, gsb0 ;  /* 0x4020001018587df0 */ /* 0x000fe20008000858 */
[----:B------:R-:W-:Y:S01]  /*34c0*/  UIADD3 UR18, UR16, 0x60, URZ ;  /* 0x0000006010127890 */ /* 0x000fe2000fffe03f */
[----:B------:R-:W-:Y:S01]  /*34d0*/  UMOV UR19, 0xc0000010 ;  /* 0xc000001000137882 */ /* 0x000fe20000000000 */
[----:B------:R-:W-:Y:S01]  /*34e0*/  UIADD3 UR16, UR16, 0x160, URZ ;  /* 0x0000016010107890 */ /* 0x000fe2000fffe03f */
[----:B------:R-:W-:Y:S02]  /*34f0*/  WARPGROUP.DEPBAR.LE gsb0, 0x0 ;  /* 0x00008000000079c5 */ /* 0x000fe40000010000 */
[----:B------:R-:W-:Y:S01]  /*3500*/  WARPGROUP.ARRIVE ;  /* 0x00000000000079c5 */ /* 0x000fe20000000000 */
[----:B------:R-:W-:Y:S01]  /*3510*/  FMUL R24, R5, R8 ;  /* 0x0000000805187220 */ /* 0x000fe20000400000 */
[----:B------:R-:W-:Y:S01]  /*3520*/  FADD R5, R52, -R6 ;  /* 0x8000000634057221 */ /* 0x000fe20000000000 */
[----:B------:R-:W-:Y:S01]  /*3530*/  FADD R8, R55, -R7 ;  /* 0x8000000737087221 */ /* 0x000fe20000000000 */
[----:B------:R-:W-:-:S02]  /*3540*/  FMUL R6, R85, UR7 ;  /* 0x0000000755067c20 */ /* 0x000fc40008400000 */
[----:B------:R-:W-:Y:S01]  /*3550*/  HGMMA.64x16x16.F32 R104, R80, gdesc[UR16].tnspB, R104, gsb0 ;  /* 0x4020001050687df0 */ /* 0x000fe20008000868 */
[----:B------:R-:W-:Y:S01]  /*3560*/  UMOV UR18, UR11 ;  /* 0x0000000b00127c82 */ /* 0x000fe20008000000 */
[----:B------:R-:W-:Y:S01]  /*3570*/  UMOV UR19, 0xc0000010 ;  /* 0xc000001000137882 */ /* 0x000fe20000000000 */
[----:B------:R-:W-:Y:S01]  /*3580*/  FMUL R7, R4, R5 ;  /* 0x0000000504077220 */ /* 0x000fe20000400000 */
[----:B------:R-:W-:Y:S01]  /*3590*/  FMUL R4, R86, UR7 ;  /* 0x0000000756047c20 */ /* 0x000fe20008400000 */
[----:B------:R-:W-:Y:S01]  /*35a0*/  FMUL R5, R87, UR7 ;  /* 0x0000000757057c20 */ /* 0x000fe20008400000 */
[----:B------:R-:W-:Y:S01]  /*35b0*/  FMUL R16, R6, R53 ;  /* 0x0000003506107220 */ /* 0x000fe20000400000 */
[----:B------:R-:W-:Y:S01]  /*35c0*/  F2FP.F16.F32.PACK_AB R6, R24, R15 ;  /* 0x0000000f1806723e */ /* 0x000fe200000000ff */
[----:B------:R-:W-:Y:S01]  /*35d0*/  FMUL R9, R4, R9 ;  /* 0x0000000904097220 */ /* 0x000fe20000400000 */
[----:B------:R-:W-:Y:S02]  /*35e0*/  FMUL R8, R5, R8 ;  /* 0x0000000805087220 */ /* 0x000fe40000400000 */
[----:B------:R-:W-:-:S03]  /*35f0*/  F2FP.F16.F32.PACK_AB R4, R16, R7 ;  /* 0x000000071004723e */ /* 0x000fc600000000ff */
[----:B------:R-:W-:Y:S01]  /*3600*/  F2FP.F16.F32.PACK_AB R8, R8, R9 ;  /* 0x000000090808723e */ /* 0x000fe200000000ff */
[----:B------:R-:W-:Y:S02]  /*3610*/  WARPGROUP.DEPBAR.LE gsb0, 0x0 ;  /* 0x00008000000079c5 */ /* 0x000fe40000010000 */
[----:B------:R-:W-:-:S06]  /*3620*/  WARPGROUP.ARRIVE ;  /* 0x00000000000079c5 */ /* 0x000fcc0000000000 */
[----:B------:R-:W-:Y:S01]  /*3630*/  HGMMA.64x16x16.F32 R96, R80, gdesc[UR16].tnspB, R96, gsb0 ;  /* 0x4020001050607df0 */ /* 0x000fe20008000860 */
[----:B------:R-:W-:Y:S01]  /*3640*/  UMOV UR18, UR16 ;  /* 0x0000001000127c82 */ /* 0x000fe20008000000 */
[----:B------:R-:W-:Y:S01]  /*3650*/  UMOV UR19, 0xc0000010 ;  /* 0xc000001000137882 */ /* 0x000fe20000000000 */
[----:B------:R-:W-:Y:S02]  /*3660*/  WARPGROUP.DEPBAR.LE gsb0, 0x0 ;  /* 0x00008000000079c5 */ /* 0x000fe40000010000 */
[----:B------:R-:W-:-:S06]  /*3670*/  WARPGROUP.ARRIVE ;  /* 0x00000000000079c5 */ /* 0x000fcc0000000000 */
[----:B------:R-:W-:Y:S03]  /*3680*/  HGMMA.64x16x16.F32 R88, R80, gdesc[UR16].tnspB, R88, gsb0 ;  /* 0x4020001050587df0 */ /* 0x000fe60008000858 */
[----:B------:R-:W-:Y:S02]  /*3690*/  WARPGROUP.DEPBAR.LE gsb0, 0x0 ;  /* 0x00008000000079c5 */ /* 0x000fe40000010000 */
[----:B------:R-:W-:Y:S05]  /*36a0*/  @P2 BRA `(.L_x_24) ;  /* 0x0000000000142947 */ /* 0x000fea0003800000 */
[----:B------:R-:W-:Y:S01]  /*36b0*/  ULEA UR11, UR37, UR38, 0x1 ;  /* 0x00000026250b7291 */ /* 0x000fe2000f8e083f */
[----:B------:R-:W-:-:S03]  /*36c0*/  SHF.L.U32 R5, R3, 0x1f, RZ ;  /* 0x0000001f03057819 */ /* 0x000fc600000006ff */
[----:B------:R-:W-:-:S09]  /*36d0*/  ULEA UR11, UR11, UR36, 0x3 ;  /* 0x000000240b0b7291 */ /* 0x000fd2000f8e183f */
[----:B------:R-:W1:Y:S02]  /*36e0*/  SYNCS.PHASECHK.TRANS64.TRYWAIT P0, [UR11+0x164a0], R5 ;  /* 0x0164a005ff0075a7 */ /* 0x000e64000800014b */
[----:B-1----:R-:W-:Y:S05]  /*36f0*/  @!P0 BRA `(.L_x_25) ;  /* 0x0000006c00cc8947 */ /* 0x002fea0003800000 */
.L_x_24:
[----:B------:R2:W-:Y:S04]  /*3700*/  STS [R143+0x6000], R0 ;  /* 0x006000008f007388 */ /* 0x0005e80000000800 */
        /* <DEDUP_REMOVED lines=14> */
[----:B------:R2:W-:Y:S01]  /*37f0*/  STS [R143+0x6780], R8 ;  /* 0x006780088f007388 */ /* 0x0005e20000000800 */
[----:B------:R-:W-:Y:S01]  /*3800*/  @!PT LDS RZ, [RZ] ;  /* 0x00000000fffff984 */ /* 0x000fe20000000800 */
[----:B------:R-:W-:Y:S01]  /*3810*/  @!PT LDS RZ, [RZ] ;  /* 0x00000000fffff984 */ /* 0x000fe20000000800 */
[----:B------:R-:W-:Y:S01]  /*3820*/  @!PT LDS RZ, [RZ] ;  /* 0x00000000fffff984 */ /* 0x000fe20000000800 */
[----:B------:R-:W-:Y:S01]  /*3830*/  @!PT LDS RZ, [RZ] ;  /* 0x00000000fffff984 */ /* 0x000fe20000000800 */
[----:B------:R3:W-:Y:S06]  /*3840*/  MEMBAR.ALL.CTA ;  /* 0x0000000000007992 */ /* 0x0007ec0000008000 */
[----:B---3--:R-:W3:Y:S01]  /*3850*/  FENCE.VIEW.ASYNC.S ;  /* 0x00000000000073c6 */ /* 0x008ee20000000000 */
[----:B------:R-:W-:Y:S05]  /*3860*/  @P2 BRA `(.L_x_26) ;  /* 0x0000000000242947 */ /* 0x000fea0003800000 */
[----:B------:R-:W-:Y:S02]  /*3870*/  USHF.L.U32 UR11, UR37, 0x1, URZ ;  /* 0x00000001250b7899 */ /* 0x000fe4000800063f */
[----:B------:R-:W-:Y:S02]  /*3880*/  UIADD3 UR37, UR37, 0x1, URZ ;  /* 0x0000000125257890 */ /* 0x000fe4000fffe03f */
[----:B------:R-:W-:Y:S02]  /*3890*/  ULOP3.LUT UR11, UR11, 0xfffffffe, UR10, 0xe2, !UPT ;  /* 0xfffffffe0b0b7892 */ /* 0x000fe4000f8ee20a */
[----:B------:R-:W-:Y:S02]  /*38a0*/  UISETP.NE.AND UP0, UPT, UR37, 0x2, UPT ;  /* 0x000000022500788c */ /* 0x000fe4000bf05270 */
[----:B------:R-:W-:Y:S02]  /*38b0*/  ULEA UR11, UR11, UR36, 0x3 ;  /* 0x000000240b0b7291 */ /* 0x000fe4000f8e183f */
[----:B------:R-:W-:-:S07]  /*38c0*/  USEL UR37, UR37, URZ, UP0 ;  /* 0x0000003f25257287 */ /* 0x000fce0008000000 */
[----:B---3--:R-:W-:Y:S01]  /*38d0*/  SYNCS.ARRIVE.TRANS64.A1T0 RZ, [UR11+0x164a0], RZ ;  /* 0x0164a0ffffff79a7 */ /* 0x008fe2000810000b */
[----:B------:R-:W-:-:S06]  /*38e0*/  USEL UR11, URZ, 0x1, UP0 ;  /* 0x000000013f0b7887 */ /* 0x000fcc0008000000 */
[----:B------:R-:W-:-:S07]  /*38f0*/  LOP3.LUT R3, R3, UR11, RZ, 0x3c, !PT ;  /* 0x0000000b03037c12 */ /* 0x000fce000f8e3cff */
.L_x_26:
[----:B------:R-:W-:-:S06]  /*3900*/  UISETP.NE.AND UP0, UPT, UR20, 0x1, UPT ;  /* 0x000000011400788c */ /* 0x000fcc000bf05270 */
[----:B------:R-:W-:-:S13]  /*3910*/  PLOP3.LUT P0, PT, PT, PT, UP0, 0x80, 0x0 ;  /* 0x000000000000781c */ /* 0x000fda0003f0f008 */
[----:B------:R-:W-:Y:S05]  /*3920*/  @!P0 BRA `(.L_x_27) ;  /* 0x0000000400788947 */ /* 0x000fea0003800000 */
[----:B------:R-:W-:Y:S01]  /*3930*/  UIADD3 UR9, UR36, 0x6000, URZ ;  /* 0x0000600024097890 */ /* 0x000fe2000fffe03f */
[----:B---3--:R-:W-:Y:S01]  /*3940*/  WARPGROUP.ARRIVE ;  /* 0x00000000000079c5 */ /* 0x008fe20000000000 */
[----:B------:R-:W-:Y:S02]  /*3950*/  UIMAD UR12, UR5, 0x180, UR12 ;  /* 0x00000180050c78a4 */ /* 0x000fe4000f8e020c */
[----:B------:R-:W-:Y:S01]  /*3960*/  USHF.R.U32.HI UR9, URZ, 0x4, UR9 ;  /* 0x000000043f097899 */ /* 0x000fe20008011609 */
[----:B------:R-:W-:Y:S01]  /*3970*/  UMOV UR19, 0xc0000010 ;  /* 0xc000001000137882 */ /* 0x000fe20000000000 */
[----:B------:R-:W-:Y:S02]  /*3980*/  UMOV UR17, 0x40 ;  /* 0x0000004000117882 */ /* 0x000fe40000000000 */
[----:B------:R-:W-:Y:S01]  /*3990*/  ULOP3.LUT UR9, UR9, 0x3fff, URZ, 0xc0, !UPT ;  /* 0x00003fff09097892 */ /* 0x000fe2000f8ec03f */
[----:B------:R-:W-:Y:S01]  /*39a0*/  UMOV UR18, UR12 ;  /* 0x0000000c00127c82 */ /* 0x000fe20008000000 */
[----:B------:R-:W-:-:S02]  /*39b0*/  UIADD3 UR10, UR12, 0x100, URZ ;  /* 0x000001000c0a7890 */ /* 0x000fc4000fffe03f */
[----:B------:R-:W-:Y:S02]  /*39c0*/  ULOP3.LUT UR9, UR9, 0x80000, URZ, 0xfc, !UPT ;  /* 0x0008000009097892 */ /* 0x000fe4000f8efc3f */
[----:B------:R-:W-:Y:S02]  /*39d0*/  UISETP.NE.AND UP0, UPT, UR25, 0x3, UPT ;  /* 0x000000031900788c */ /* 0x000fe4000bf05270 */
[----:B------:R-:W-:Y:S02]  /*39e0*/  ULEA UR5, UR20, UR9, 0x9 ;  /* 0x0000000914057291 */ /* 0x000fe4000f8e483f */
[----:B------:R-:W-:Y:S02]  /*39f0*/  UIADD3 UR9, UR12, 0x80, URZ ;  /* 0x000000800c097890 */ /* 0x000fe4000fffe03f */
[----:B------:R-:W-:-:S03]  /*3a00*/  PLOP3.LUT P2, PT, PT, PT, UP0, 0x80, 0x0 ;  /* 0x000000000000781c */ /* 0x000fc60003f4f008 */
[----:B------:R-:W-:Y:S02]  /*3a10*/  UMOV UR16, UR5 ;  /* 0x0000000500107c82 */ /* 0x000fe40008000000 */
[----:B------:R-:W-:Y:S01]  /*3a20*/  HGMMA.64x16x16.F32 R128, gdesc[UR16].tnspB, R128, gsb0 ;  /* 0x40200000108079f0 */ /* 0x000fe20008000880 */
[----:B------:R-:W-:Y:S01]  /*3a30*/  UMOV UR18, UR9 ;  /* 0x0000000900127c82 */ /* 0x000fe20008000000 */
[----:B------:R-:W-:Y:S01]  /*3a40*/  UMOV UR19, 0xc0000010 ;  /* 0xc000001000137882 */ /* 0x000fe20000000000 */
[----:B------:R-:W-:Y:S01]  /*3a50*/  UIADD3 UR9, UR12, 0xa0, URZ ;  /* 0x000000a00c097890 */ /* 0x000fe2000fffe03f */
[----:B------:R-:W-:Y:S02]  /*3a60*/  WARPGROUP.DEPBAR.LE gsb0, 0x0 ;  /* 0x00008000000079c5 */ /* 0x000fe40000010000 */
[----:B------:R-:W-:-:S06]  /*3a70*/  WARPGROUP.ARRIVE ;  /* 0x00000000000079c5 */ /* 0x000fcc0000000000 */
[----:B------:R-:W-:Y:S01]  /*3a80*/  HGMMA.64x16x16.F32 R120, gdesc[UR16].tnspB, R120, gsb0 ;  /* 0x40200000107879f0 */ /* 0x000fe20008000878 */
[----:B------:R-:W-:Y:S01]  /*3a90*/  UMOV UR18, UR10 ;  /* 0x0000000a00127c82 */ /* 0x000fe20008000000 */
[----:B------:R-:W-:Y:S01]  /*3aa0*/  UMOV UR19, 0xc0000010 ;  /* 0xc000001000137882 */ /* 0x000fe20000000000 */
[----:B------:R-:W-:Y:S01]  /*3ab0*/  UIADD3 UR10, UR12, 0x120, URZ ;  /* 0x000001200c0a7890 */ /* 0x000fe2000fffe03f */
[----:B------:R-:W-:Y:S02]  /*3ac0*/  WARPGROUP.DEPBAR.LE gsb0, 0x0 ;  /* 0x00008000000079c5 */ /* 0x000fe40000010000 */
[----:B------:R-:W-:-:S06]  /*3ad0*/  WARPGROUP.ARRIVE ;  /* 0x00000000000079c5 */ /* 0x000fcc0000000000 */
[----:B------:R-:W-:Y:S01]  /*3ae0*/  HGMMA.64x16x16.F32 R112, gdesc[UR16].tnspB, R112, gsb0 ;  /* 0x40200000107079f0 */ /* 0x000fe20008000870 */
[----:B------:R-:W-:Y:S02]  /*3af0*/  UIADD3 UR18, UR12, 0x20, URZ ;  /* 0x000000200c127890 */ /* 0x000fe4000fffe03f */
[----:B------:R-:W-:Y:S01]  /*3b00*/  UIADD3 UR16, UR5, 0x10, URZ ;  /* 0x0000001005107890 */ /* 0x000fe2000fffe03f */
[----:B------:R-:W-:Y:S01]  /*3b10*/  UMOV UR19, 0xc0000010 ;  /* 0xc000001000137882 */ /* 0x000fe20000000000 */
[----:B------:R-:W-:Y:S01]  /*3b20*/  UMOV UR17, 0x40 ;  /* 0x0000004000117882 */ /* 0x000fe20000000000 */
        /* <DEDUP_REMOVED lines=32> */
[----:B------:R-:W-:Y:S02]  /*3d30*/  UIADD3 UR18, UR12, 0x60, URZ ;  /* 0x000000600c127890 */ /* 0x000fe4000fffe03f */
[----:B------:R-:W-:Y:S01]  /*3d40*/  UIADD3 UR16, UR5, 0x30, URZ ;  /* 0x0000003005107890 */ /* 0x000fe2000fffe03f */
[----:B------:R-:W-:Y:S01]  /*3d50*/  UMOV UR19, 0xc0000010 ;  /* 0xc000001000137882 */ /* 0x000fe20000000000 */
[----:B------:R-:W-:Y:S01]  /*3d60*/  UMOV UR17, 0x40 ;  /* 0x0000004000117882 */ /* 0x000fe20000000000 */
[----:B------:R-:W-:Y:S02]  /*3d70*/  UIADD3 UR5, UR12, 0xe0, URZ ;  /* 0x000000e00c057890 */ /* 0x000fe4000fffe03f */
[----:B------:R-:W-:Y:S01]  /*3d80*/  UIADD3 UR12, UR12, 0x160, URZ ;  /* 0x000001600c0c7890 */ /* 0x000fe2000fffe03f */
        /* <DEDUP_REMOVED lines=12> */
[----:B------:R-:W-:Y:S03]  /*3e50*/  HGMMA.64x16x16.F32 R112, gdesc[UR16].tnspB, R112, gsb0 ;  /* 0x40200000107079f0 */ /* 0x000fe60008000870 */
[----:B------:R-:W-:Y:S02]  /*3e60*/  WARPGROUP.DEPBAR.LE gsb0, 0x0 ;  /* 0x00008000000079c5 */ /* 0x000fe40000010000 */
[----:B------:R-:W-:Y:S05]  /*3e70*/  @!P2 BRA `(.L_x_28) ;  /* 0x000000000004a947 */ /* 0x000fea0003800000 */
[----:B------:R-:W-:Y:S01]  /*3e80*/  BPT.TRAP 0x1 ;  /* 0x000000040000795c */ /* 0x000fe20000300000 */
.L_x_28:
[----:B-1----:R-:W-:Y:S02]  /*3e90*/  LEA R5, R142, UR36, 0x3 ;  /* 0x000000248e057c11 */ /* 0x002fe4000f8e18ff */
[----:B--2---:R-:W-:-:S04]  /*3ea0*/  SHF.L.U32 R0, R146, 0x1f, RZ ;  /* 0x0000001f92007819 */ /* 0x004fc800000006ff */
[----:B------:R-:W1:Y:S02]  /*3eb0*/  SYNCS.PHASECHK.TRANS64.TRYWAIT P0, [R5+URZ+0x16490], R0 ;  /* 0x01649000050075a7 */ /* 0x000e64000800017f */
[----:B-1----:R-:W-:Y:S05]  /*3ec0*/  @!P0 BRA `(.L_x_29) ;  /* 0x0000006400f08947 */ /* 0x002fea0003800000 */
.L_x_136:
[----:B------:R-:W-:Y:S05]  /*3ed0*/  @!P2 BRA `(.L_x_30) ;  /* 0x000000000004a947 */ /* 0x000fea0003800000 */
[----:B------:R-:W-:Y:S01]  /*3ee0*/  BPT.TRAP 0x1 ;  /* 0x000000040000795c */ /* 0x000fe20000300000 */
.L_x_30:
[----:B------:R2:W-:Y:S01]  /*3ef0*/  SYNCS.ARRIVE.TRANS64.A1T0 RZ, [R5+URZ+0x16480], RZ ;  /* 0x016480ff05ff79a7 */ /* 0x0005e2000810003f */
[----:B------:R-:W-:Y:S05]  /*3f00*/  BRA `(.L_x_31) ;  /* 0x0000001400a47947 */ /* 0x000fea0003800000 */
.L_x_27:
[----:B------:R-:W-:Y:S01]  /*3f10*/  ULEA UR11, UR37, UR38, 0x1 ;  /* 0x00000026250b7291 */ /* 0x000fe2000f8e083f */
[----:B--2---:R-:W-:-:S03]  /*3f20*/  SHF.L.U32 R0, R3, 0x1f, RZ ;  /* 0x0000001f03007819 */ /* 0x004fc600000006ff */
[----:B------:R-:W-:-:S09]  /*3f30*/  ULEA UR11, UR11, UR9, 0x3 ;  /* 0x000000090b0b7291 */ /* 0x000fd2000f8e183f */
[----:B---3--:R-:W2:Y:S02]  /*3f40*/  SYNCS.PHASECHK.TRANS64.TRYWAIT P0, [UR11], R0 ;  /* 0x00000000ff0075a7 */ /* 0x008ea4000800014b */
[----:B--2---:R-:W-:Y:S05]  /*3f50*/  @!P0 BRA `(.L_x_32) ;  /* 0x0000006400e08947 */ /* 0x004fea0003800000 */
.L_x_137:
[----:B------:R-:W-:Y:S01]  /*3f60*/  UIADD3 UR11, UR36, 0x6000, URZ ;  /* 0x00006000240b7890 */ /* 0x000fe2000fffe03f */
[----:B------:R-:W-:Y:S01]  /*3f70*/  WARPGROUP.ARRIVE ;  /* 0x00000000000079c5 */ /* 0x000fe20000000000 */
[----:B------:R-:W-:Y:S02]  /*3f80*/  ULOP3.LUT UR23, UR4, 0x2, URZ, 0x3c, !UPT ;  /* 0x0000000204177892 */ /* 0x000fe4000f8e3c3f */
[----:B------:R-:W-:Y:S02]  /*3f90*/  USHF.R.U32.HI UR11, URZ, 0x4, UR11 ;  /* 0x000000043f0b7899 */ /* 0x000fe4000801160b */
[----:B------:R-:W-:Y:S02]  /*3fa0*/  UIMAD UR18, UR23, 0x180, UR13 ;  /* 0x00000180171278a4 */ /* 0x000fe4000f8e020d */
[----:B------:R-:W-:Y:S01]  /*3fb0*/  ULOP3.LUT UR22, UR11, 0x3fff, URZ, 0xc0, !UPT ;  /* 0x00003fff0b167892 */ /* 0x000fe2000f8ec03f */
[----:B------:R-:W-:Y:S01]  /*3fc0*/  UMOV UR19, 0xc0000010 ;  /* 0xc000001000137882 */ /* 0x000fe20000000000 */
[----:B------:R-:W-:-:S02]  /*3fd0*/  UMOV UR17, 0x8 ;  /* 0x0000000800117882 */ /* 0x000fc40000000000 */
[----:B------:R-:W-:Y:S02]  /*3fe0*/  ULOP3.LUT UR11, UR22, 0x400000, URZ, 0xfc, !UPT ;  /* 0x00400000160b7892 */ /* 0x000fe4000f8efc3f */
[----:B------:R-:W-:Y:S02]  /*3ff0*/  UIADD3 UR21, UR13, 0x80, URZ ;  /* 0x000000800d157890 */ /* 0x000fe4000fffe03f */
[----:B------:R-:W-:Y:S02]  /*4000*/  ULOP3.LUT UR22, UR22, 0x80000, URZ, 0xfc, !UPT ;  /* 0x0008000016167892 */ /* 0x000fe4000f8efc3f */
[----:B------:R-:W-:Y:S01]  /*4010*/  UIMAD UR23, UR23, 0x180, UR21 ;  /* 0x00000180171778a4 */ /* 0x000fe2000f8e0215 */
[----:B------:R-:W-:Y:S01]  /*4020*/  UMOV UR16, UR11 ;  /* 0x0000000b00107c82 */ /* 0x000fe20008000000 */
[----:B------:R-:W-:Y:S01]  /*4030*/  UIMAD UR21, UR4, 0x180, UR21 ;  /* 0x00000180041578a4 */ /* 0x000fe2000f8e0215 */
[----:B------:R-:W-:Y:S01]  /*4040*/  HGMMA.64x16x16.F32 R40, gdesc[UR16].tnspA.tnspB, RZ, !UPT, gsb0 ;  /* 0x60200000102879f0 */ /* 0x000fe2000c0008ff */
[----:B------:R-:W-:Y:S01]  /*4050*/  UMOV UR19, 0xc0000010 ;  /* 0xc000001000137882 */ /* 0x000fe20000000000 */
[----:B------:R-:W-:-:S02]  /*4060*/  UIADD3 UR27, UR23, 0x80, URZ ;  /* 0x00000080171b7890 */ /* 0x000fc4000fffe03f */
[----:B------:R-:W-:Y:S01]  /*4070*/  UMOV UR18, UR23 ;  /* 0x0000001700127c82 */ /* 0x000fe20008000000 */
[----:B------:R-:W-:Y:S02]  /*4080*/  UIADD3 UR28, UR23, 0xa0, URZ ;  /* 0x000000a0171c7890 */ /* 0x000fe4000fffe03f */
[----:B------:R-:W-:Y:S02]  /*4090*/  UIMAD UR5, UR5, 0x180, UR12 ;  /* 0x00000180050578a4 */ /* 0x000fe4000f8e020c */
[----:B------:R-:W-:Y:S02]  /*40a0*/  UISETP.NE.AND UP0, UPT, UR25, 0x3, UPT ;  /* 0x000000031900788c */ /* 0x000fe4000bf05270 */
[----:B------:R-:W-:-:S04]  /*40b0*/  UIADD3 UR12, UR5, 0x80, URZ ;  /* 0x00000080050c7890 */ /* 0x000fc8000fffe03f */
[----:B------:R-:W-:Y:S01]  /*40c0*/  PLOP3.LUT P0, PT, PT, PT, UP0, 0x80, 0x0 ;  /* 0x000000000000781c */ /* 0x000fe20003f0f008 */
[----:B------:R-:W-:Y:S02]  /*40d0*/  WARPGROUP.DEPBAR.LE gsb0, 0x0 ;  /* 0x00008000000079c5 */ /* 0x000fe40000010000 */
[----:B------:R-:W-:-:S06]  /*40e0*/  WARPGROUP.ARRIVE ;  /* 0x00000000000079c5 */ /* 0x000fcc0000000000 */
[----:B------:R-:W-:Y:S01]  /*40f0*/  HGMMA.64x16x16.F32 R32, gdesc[UR16].tnspA.tnspB, RZ, !UPT, gsb0 ;  /* 0x60200000102079f0 */ /* 0x000fe2000c0008ff */
[----:B------:R-:W-:Y:S01]  /*4100*/  UMOV UR18, UR27 ;  /* 0x0000001b00127c82 */ /* 0x000fe20008000000 */
[----:B------:R-:W-:Y:S01]  /*4110*/  UMOV UR19, 0xc0000010 ;  /* 0xc000001000137882 */ /* 0x000fe20000000000 */
[----:B------:R-:W-:Y:S01]  /*4120*/  UIADD3 UR27, UR23, 0x20, URZ ;  /* 0x00000020171b7890 */ /* 0x000fe2000fffe03f */
[----:B------:R-:W-:Y:S02]  /*4130*/  WARPGROUP.DEPBAR.LE gsb0, 0x0 ;  /* 0x00008000000079c5 */ /* 0x000fe40000010000 */
[----:B------:R-:W-:-:S06]  /*4140*/  WARPGROUP.ARRIVE ;  /* 0x00000000000079c5 */ /* 0x000fcc0000000000 */
[----:B------:R-:W-:Y:S01]  /*4150*/  HGMMA.64x16x16.F32 R24, gdesc[UR16].tnspA.tnspB, RZ, !UPT, gsb0 ;  /* 0x60200000101879f0 */ /* 0x000fe2000c0008ff */
[----:B------:R-:W-:Y:S02]  /*4160*/  UIADD3 UR18, UR23, -0x60, URZ ;  /* 0xffffffa017127890 */ /* 0x000fe4000fffe03f */
[----:B------:R-:W-:Y:S01]  /*4170*/  UIADD3 UR16, UR11, 0x80, URZ ;  /* 0x000000800b107890 */ /* 0x000fe2000fffe03f */
[----:B------:R-:W-:Y:S01]  /*4180*/  UMOV UR19, 0xc0000010 ;  /* 0xc000001000137882 */ /* 0x000fe20000000000 */
[----:B------:R-:W-:Y:S01]  /*4190*/  UMOV UR17, 0x8 ;  /* 0x0000000800117882 */ /* 0x000fe20000000000 */
[----:B------:R-:W-:Y:S02]  /*41a0*/  WARPGROUP.DEPBAR.LE gsb0, 0x0 ;  /* 0x00008000000079c5 */ /* 0x000fe40000010000 */
[----:B------:R-:W-:-:S06]  /*41b0*/  WARPGROUP.ARRIVE ;  /* 0x00000000000079c5 */ /* 0x000fcc0000000000 */
[----:B------:R-:W-:Y:S01]  /*41c0*/  HGMMA.64x16x16.F32 R40, gdesc[UR16].tnspA.tnspB, R40, gsb0 ;  /* 0x60200000102879f0 */ /* 0x000fe20008000828 */
[----:B------:R-:W-:Y:S01]  /*41d0*/  UMOV UR18, UR27 ;  /* 0x0000001b00127c82 */ /* 0x000fe20008000000 */
[----:B------:R-:W-:Y:S01]  /*41e0*/  UMOV UR19, 0xc0000010 ;  /* 0xc000001000137882 */ /* 0x000fe20000000000 */
[----:B------:R-:W-:Y:S01]  /*41f0*/  UIADD3 UR27, UR23, 0x40, URZ ;  /* 0x00000040171b7890 */ /* 0x000fe2000fffe03f */
        /* <DEDUP_REMOVED lines=24> */
[----:B------:R-:W-:Y:S02]  /*4380*/  WARPGROUP.DEPBAR.LE gsb0, 0x0 ;  /* 0x00008000000079c5 */ /* 0x000fe40000010000 */
[----:B------:R-:W-:-:S06]  /*4390*/  WARPGROUP.ARRIVE ;  /* 0x00000000000079c5 */ /* 0x000fcc0000000000 */
[----:B------:R-:W-:Y:S01]  /*43a0*/  HGMMA.64x16x16.F32 R24, gdesc[UR16].tnspA.tnspB, R24, gsb0 ;  /* 0x60200000101879f0 */ /* 0x000fe20008000818 */
[----:B------:R-:W-:Y:S02]  /*43b0*/  UIADD3 UR18, UR23, -0x20, URZ ;  /* 0xffffffe017127890 */ /* 0x000fe4000fffe03f */
[----:B------:R-:W-:Y:S01]  /*43c0*/  UIADD3 UR16, UR11, 0x180, URZ ;  /* 0x000001800b107890 */ /* 0x000fe2000fffe03f */
[----:B------:R-:W-:Y:S01]  /*43d0*/  UMOV UR19, 0xc0000010 ;  /* 0xc000001000137882 */ /* 0x000fe20000000000 */
        /* <DEDUP_REMOVED lines=16> */
[----:B------:R-:W-:Y:S02]  /*44e0*/  UIMAD UR18, UR4, 0x180, UR13 ;  /* 0x00000180041278a4 */ /* 0x000fe4000f8e020d */
        /* <DEDUP_REMOVED lines=59> */
[----:B------:R-:W-:Y:S02]  /*48a0*/  UIADD3 UR11, UR21, 0x60, URZ ;  /* 0x00000060150b7890 */ /* 0x000fe4000fffe03f */
        /* <DEDUP_REMOVED lines=86> */
[----:B------:R-:W-:-:S04]  /*4e10*/  USHF.L.U32 UR5, UR37, 0x1, URZ ;  /* 0x0000000125057899 */ /* 0x000fc8000800063f */
[----:B------:R-:W-:-:S04]  /*4e20*/  ULOP3.LUT UR10, UR5, 0xfffffffe, UR10, 0xe2, !UPT ;  /* 0xfffffffe050a7892 */ /* 0x000fc8000f8ee20a */
[----:B------:R-:W-:Y:S01]  /*4e30*/  ULEA UR9, UR10, UR9, 0x3 ;  /* 0x000000090a097291 */ /* 0x000fe2000f8e183f */
[----:B------:R-:W-:Y:S02]  /*4e40*/  WARPGROUP.DEPBAR.LE gsb0, 0x0 ;  /* 0x00008000000079c5 */ /* 0x000fe40000010000 */
[----:B------:R-:W-:-:S06]  /*4e50*/  WARPGROUP.ARRIVE ;  /* 0x00000000000079c5 */ /* 0x000fcc0000000000 */
[----:B------:R-:W-:Y:S03]  /*4e60*/  HGMMA.64x16x16.F32 R112, gdesc[UR16].tnspB, R112, gsb0 ;  /* 0x40200000107079f0 */ /* 0x000fe60008000870 */
[----:B------:R-:W-:Y:S02]  /*4e70*/  WARPGROUP.DEPBAR.LE gsb0, 0x0 ;  /* 0x00008000000079c5 */ /* 0x000fe40000010000 */
[----:B------:R-:W-:Y:S01]  /*4e80*/  SYNCS.ARRIVE.TRANS64.A1T0 RZ, [UR9], RZ ;  /* 0x000000ffffff79a7 */ /* 0x000fe20008100009 */
[----:B------:R-:W-:Y:S05]  /*4e90*/  @!P0 BRA `(.L_x_33) ;  /* 0x0000000000048947 */ /* 0x000fea0003800000 */
[----:B------:R-:W-:Y:S01]  /*4ea0*/  BPT.TRAP 0x1 ;  /* 0x000000040000795c */ /* 0x000fe20000300000 */
.L_x_33:
[----:B------:R-:W-:Y:S02]  /*4eb0*/  LEA R2, R142, UR36, 0x3 ;  /* 0x000000248e027c11 */ /* 0x000fe4000f8e18ff */
[----:B-1----:R-:W-:-:S04]  /*4ec0*/  SHF.L.U32 R5, R146, 0x1f, RZ ;  /* 0x0000001f92057819 */ /* 0x002fc800000006ff */
[----:B------:R-:W1:Y:S02]  /*4ed0*/  SYNCS.PHASECHK.TRANS64.TRYWAIT P2, [R2+URZ+0x16490], R5 ;  /* 0x01649005020075a7 */ /* 0x000e64000804017f */
[----:B-1----:R-:W-:Y:S05]  /*4ee0*/  @!P2 BRA `(.L_x_34) ;  /* 0x000000580014a947 */ /* 0x002fea0003800000 */
.L_x_138:
[----:B------:R-:W2:Y:S01]  /*4ef0*/  S2UR UR5, SR_SWINHI ;  /* 0x00000000000579c3 */ /* 0x000ea20000002f00 */
[----:B-1----:R-:W-:-:S05]  /*4f00*/  IMAD R5, R142, 0xc00, RZ ;  /* 0x00000c008e057824 */ /* 0x002fca00078e02ff */
[----:B------:R-:W-:Y:S02]  /*4f10*/  SHF.R.S32.HI R7, RZ, 0x1f, R5 ;  /* 0x0000001fff077819 */ /* 0x000fe40000011405 */
[----:B------:R-:W-:-:S04]  /*4f20*/  IADD3 R0, P2, R144, R5, RZ ;  /* 0x0000000590007210 */ /* 0x000fc80007f5e0ff */
[----:B------:R-:W-:Y:S01]  /*4f30*/  LEA.HI.X.SX32 R7, R144, R7, 0x1, P2 ;  /* 0x0000000790077211 */ /* 0x000fe200010f0eff */
[----:B------:R-:W-:Y:S01]  /*4f40*/  UMOV UR10, UR36 ;  /* 0x00000024000a7c82 */ /* 0x000fe20008000000 */
[----:B--2---:R-:W-:Y:S01]  /*4f50*/  UMOV UR11, UR5 ;  /* 0x00000005000b7c82 */ /* 0x004fe20008000000 */
[----:B------:R-:W-:-:S04]  /*4f60*/  LEA R51, P2, R0, UR10, 0x2 ;  /* 0x0000000a00337c11 */ /* 0x000fc8000f8410ff */
[----:B------:R-:W-:Y:S02]  /*4f70*/  LEA.HI.X R0, R0, UR11, R7, 0x2, P2 ;  /* 0x0000000b00007c11 */ /* 0x000fe400090f1407 */
[C---:B------:R-:W-:Y:S02]  /*4f80*/  IADD3 R5, P4, R51.reuse, 0x10000, RZ ;  /* 0x0001000033057810 */ /* 0x040fe40007f9e0ff */
[----:B------:R-:W-:Y:S02]  /*4f90*/  IADD3 R7, P3, R51, 0x10600, RZ ;  /* 0x0001060033077810 */ /* 0x000fe40007f7e0ff */
[----:B------:R-:W-:Y:S02]  /*4fa0*/  LOP3.LUT R4, R5, 0x180, RZ, 0xc0, !PT ;  /* 0x0000018005047812 */ /* 0x000fe400078ec0ff */
[----:B------:R-:W-:Y:S02]  /*4fb0*/  LOP3.LUT R6, R7, 0x180, RZ, 0xc0, !PT ;  /* 0x0000018007067812 */ /* 0x000fe400078ec0ff */
[----:B------:R-:W-:-:S02]  /*4fc0*/  SHF.R.U64 R4, R4, 0x3, RZ ;  /* 0x0000000304047819 */ /* 0x000fc400000012ff */
[----:B------:R-:W-:Y:S02]  /*4fd0*/  SHF.R.U64 R6, R6, 0x3, RZ ;  /* 0x0000000306067819 */ /* 0x000fe400000012ff */
[C---:B------:R-:W-:Y:S02]  /*4fe0*/  IADD3 R9, P2, R51.reuse, 0x10020, RZ ;  /* 0x0001002033097810 */ /* 0x040fe40007f5e0ff */
[C---:B------:R-:W-:Y:S02]  /*4ff0*/  IADD3 R11, P6, R51.reuse, 0x10620, RZ ;  /* 0x00010620330b7810 */ /* 0x040fe40007fde0ff */
[----:B------:R-:W-:Y:S01]  /*5000*/  LOP3.LUT R4, R4, R5, RZ, 0x3c, !PT ;  /* 0x0000000504047212 */ /* 0x000fe200078e3cff */
[--C-:B------:R-:W-:Y:S01]  /*5010*/  IMAD.X R5, RZ, RZ, R0.reuse, P4 ;  /* 0x000000ffff057224 */ /* 0x100fe200020e0600 */
[----:B------:R-:W-:Y:S01]  /*5020*/  LOP3.LUT R6, R6, R7, RZ, 0x3c, !PT ;  /* 0x0000000706067212 */ /* 0x000fe200078e3cff */
[----:B------:R-:W-:Y:S01]  /*5030*/  IMAD.X R7, RZ, RZ, R0, P3 ;  /* 0x000000ffff077224 */ /* 0x000fe200018e0600 */
[----:B------:R-:W-:-:S02]  /*5040*/  IADD3 R13, P5, R51, 0x10200, RZ ;  /* 0x00010200330d7810 */ /* 0x000fc40007fbe0ff */
[----:B------:R-:W-:Y:S01]  /*5050*/  IADD3 R15, P4, R51, 0x10800, RZ ;  /* 0x00010800330f7810 */ /* 0x000fe20007f9e0ff */
[----:B------:R1:W-:Y:S01]  /*5060*/  ST.E desc[UR14][R4.64], R40 ;  /* 0x0000002804007985 */ /* 0x0003e2000c10190e */
[----:B------:R-:W-:Y:S02]  /*5070*/  LOP3.LUT R8, R9, 0x180, RZ, 0xc0, !PT ;  /* 0x0000018009087812 */ /* 0x000fe400078ec0ff */
[----:B------:R-:W-:Y:S01]  /*5080*/  IADD3 R17, P3, R51, 0x10220, RZ ;  /* 0x0001022033117810 */ /* 0x000fe20007f7e0ff */
[----:B------:R1:W-:Y:S01]  /*5090*/  ST.E desc[UR14][R4.64+0x4], R41 ;  /* 0x0000042904007985 */ /* 0x0003e2000c10190e */
[----:B------:R-:W-:Y:S02]  /*50a0*/  LOP3.LUT R10, R11, 0x180, RZ, 0xc0, !PT ;  /* 0x000001800b0a7812 */ /* 0x000fe400078ec0ff */
[----:B------:R-:W-:Y:S01]  /*50b0*/  LOP3.LUT R12, R13, 0x180, RZ, 0xc0, !PT ;  /* 0x000001800d0c7812 */ /* 0x000fe200078ec0ff */
[----:B------:R1:W-:Y:S01]  /*50c0*/  ST.E desc[UR14][R6.64], R42 ;  /* 0x0000002a06007985 */ /* 0x0003e2000c10190e */
[----:B------:R-:W-:-:S02]  /*50d0*/  LOP3.LUT R14, R15, 0x180, RZ, 0xc0, !PT ;  /* 0x000001800f0e7812 */ /* 0x000fc400078ec0ff */
[----:B------:R-:W-:Y:S01]  /*50e0*/  SHF.R.U64 R8, R8, 0x3, RZ ;  /* 0x0000000308087819 */ /* 0x000fe200000012ff */
[----:B------:R1:W-:Y:S01]  /*50f0*/  ST.E desc[UR14][R6.64+0x4], R43 ;  /* 0x0000042b06007985 */ /* 0x0003e2000c10190e */
[----:B------:R-:W-:Y:S02]  /*5100*/  LOP3.LUT R16, R17, 0x180, RZ, 0xc0, !PT ;  /* 0x0000018011107812 */ /* 0x000fe400078ec0ff */
[----:B------:R-:W-:Y:S02]  /*5110*/  SHF.R.U64 R10, R10, 0x3, RZ ;  /* 0x000000030a0a7819 */ /* 0x000fe400000012ff */
[----:B------:R-:W-:Y:S02]  /*5120*/  SHF.R.U64 R12, R12, 0x3, RZ ;  /* 0x000000030c0c7819 */ /* 0x000fe400000012ff */
[----:B------:R-:W-:Y:S02]  /*5130*/  SHF.R.U64 R14, R14, 0x3, RZ ;  /* 0x000000030e0e7819 */ /* 0x000fe400000012ff */
[----:B------:R-:W-:Y:S01]  /*5140*/  LOP3.LUT R8, R8, R9, RZ, 0x3c, !PT ;  /* 0x0000000908087212 */ /* 0x000fe200078e3cff */
[----:B------:R-:W-:Y:S01]  /*5150*/  IMAD.X R9, RZ, RZ, R0, P2 ;  /* 0x000000ffff097224 */ /* 0x000fe200010e0600 */
[----:B------:R-:W-:-:S02]  /*5160*/  SHF.R.U64 R16, R16, 0x3, RZ ;  /* 0x0000000310107819 */ /* 0x000fc400000012ff */
[----:B------:R-:W-:Y:S01]  /*5170*/  LOP3.LUT R10, R10, R11, RZ, 0x3c, !PT ;  /* 0x0000000b0a0a7212 */ /* 0x000fe200078e3cff */
[--C-:B------:R-:W-:Y:S01]  /*5180*/  IMAD.X R11, RZ, RZ, R0.reuse, P6 ;  /* 0x000000ffff0b7224 */ /* 0x100fe200030e0600 */
[C---:B------:R-:W-:Y:S01]  /*5190*/  IADD3 R19, P2, R51.reuse, 0x10820, RZ ;  /* 0x0001082033137810 */ /* 0x040fe20007f5e0ff */
[----:B------:R1:W-:Y:S01]  /*51a0*/  ST.E desc[UR14][R8.64], R44 ;  /* 0x0000002c08007985 */ /* 0x0003e2000c10190e */
[----:B------:R-:W-:Y:S01]  /*51b0*/  LOP3.LUT R12, R12, R13, RZ, 0x3c, !PT ;  /* 0x0000000d0c0c7212 */ /* 0x000fe200078e3cff */
[--C-:B------:R-:W-:Y:S01]  /*51c0*/  IMAD.X R13, RZ, RZ, R0.reuse, P5 ;  /* 0x000000ffff0d7224 */ /* 0x100fe200028e0600 */
[----:B------:R-:W-:Y:S01]  /*51d0*/  LOP3.LUT R14, R14, R15, RZ, 0x3c, !PT ;  /* 0x0000000f0e0e7212 */ /* 0x000fe200078e3cff */
[--C-:B------:R-:W-:Y:S01]  /*51e0*/  IMAD.X R15, RZ, RZ, R0.reuse, P4 ;  /* 0x000000ffff0f7224 */ /* 0x100fe200020e0600 */
[C---:B------:R-:W-:Y:S01]  /*51f0*/  IADD3 R21, P6, R51.reuse, 0x10400, RZ ;  /* 0x0001040033157810 */ /* 0x040fe20007fde0ff */
[----:B------:R1:W-:Y:S01]  /*5200*/  ST.E desc[UR14][R8.64+0x4], R45 ;  /* 0x0000042d08007985 */ /* 0x0003e2000c10190e */
[----:B------:R-:W-:Y:S01]  /*5210*/  LOP3.LUT R16, R16, R17, RZ, 0x3c, !PT ;  /* 0x0000001110107212 */ /* 0x000fe200078e3cff */
[----:B------:R-:W-:Y:S01]  /*5220*/  IMAD.X R17, RZ, RZ, R0, P3 ;  /* 0x000000ffff117224 */ /* 0x000fe200018e0600 */
[C---:B------:R-:W-:Y:S01]  /*5230*/  IADD3 R23, P5, R51.reuse, 0x10a00, RZ ;  /* 0x00010a0033177810 */ /* 0x040fe20007fbe0ff */
[----:B------:R1:W-:Y:S01]  /*5240*/  ST.E desc[UR14][R10.64], R46 ;  /* 0x0000002e0a007985 */ /* 0x0003e2000c10190e */
[----:B------:R-:W-:-:S02]  /*5250*/  IADD3 R49, P4, R51, 0x10420, RZ ;  /* 0x0001042033317810 */ /* 0x000fc40007f9e0ff */
[----:B------:R-:W-:Y:S01]  /*5260*/  LOP3.LUT R18, R19, 0x180, RZ, 0xc0, !PT ;  /* 0x0000018013127812 */ /* 0x000fe200078ec0ff */
[----:B------:R1:W-:Y:S01]  /*5270*/  ST.E desc[UR14][R10.64+0x4], R47 ;  /* 0x0000042f0a007985 */ /* 0x0003e2000c10190e */
[----:B------:R-:W-:Y:S02]  /*5280*/  IADD3 R51, P3, R51, 0x10a20, RZ ;  /* 0x00010a2033337810 */ /* 0x000fe40007f7e0ff */
[----:B------:R-:W-:Y:S01]  /*5290*/  LOP3.LUT R20, R21, 0x180, RZ, 0xc0, !PT ;  /* 0x0000018015147812 */ /* 0x000fe200078ec0ff */
[----:B------:R1:W-:Y:S01]  /*52a0*/  ST.E desc[UR14][R12.64], R32 ;  /* 0x000000200c007985 */ /* 0x0003e2000c10190e */
[----:B------:R-:W-:Y:S02]  /*52b0*/  LOP3.LUT R22, R23, 0x180, RZ, 0xc0, !PT ;  /* 0x0000018017167812 */ /* 0x000fe400078ec0ff */
[----:B------:R-:W-:Y:S01]  /*52c0*/  LOP3.LUT R48, R49, 0x180, RZ, 0xc0, !PT ;  /* 0x0000018031307812 */ /* 0x000fe200078ec0ff */
[----:B------:R1:W-:Y:S01]  /*52d0*/  ST.E desc[UR14][R12.64+0x4], R33 ;  /* 0x000004210c007985 */ /* 0x0003e2000c10190e */
[----:B------:R-:W-:-:S02]  /*52e0*/  SHF.R.U64 R18, R18, 0x3, RZ ;  /* 0x0000000312127819 */ /* 0x000fc400000012ff */
[----:B------:R-:W-:Y:S01]  /*52f0*/  LOP3.LUT R50, R51, 0x180, RZ, 0xc0, !PT ;  /* 0x0000018033327812 */ /* 0x000fe200078ec0ff */
[----:B------:R1:W-:Y:S01]  /*5300*/  ST.E desc[UR14][R14.64], R34 ;  /* 0x000000220e007985 */ /* 0x0003e2000c10190e */
[----:B------:R-:W-:Y:S02]  /*5310*/  SHF.R.U64 R20, R20, 0x3, RZ ;  /* 0x0000000314147819 */ /* 0x000fe400000012ff */
[----:B------:R-:W-:Y:S01]  /*5320*/  SHF.R.U64 R22, R22, 0x3, RZ ;  /* 0x0000000316167819 */ /* 0x000fe200000012ff */
[----:B------:R1:W-:Y:S01]  /*5330*/  ST.E desc[UR14][R14.64+0x4], R35 ;  /* 0x000004230e007985 */ /* 0x0003e2000c10190e */
[----:B------:R-:W-:Y:S02]  /*5340*/  SHF.R.U64 R48, R48, 0x3, RZ ;  /* 0x0000000330307819 */ /* 0x000fe400000012ff */
[----:B------:R-:W-:Y:S01]  /*5350*/  LOP3.LUT R18, R18, R19, RZ, 0x3c, !PT ;  /* 0x0000001312127212 */ /* 0x000fe200078e3cff */
[--C-:B------:R-:W-:Y:S01]  /*5360*/  IMAD.X R19, RZ, RZ, R0.reuse, P2 ;  /* 0x000000ffff137224 */ /* 0x100fe200010e0600 */
[----:B------:R-:W-:Y:S01]  /*5370*/  SHF.R.U64 R50, R50, 0x3, RZ ;  /* 0x0000000332327819 */ /* 0x000fe200000012ff */
[----:B------:R1:W-:Y:S01]  /*5380*/  ST.E desc[UR14][R16.64], R36 ;  /* 0x0000002410007985 */ /* 0x0003e2000c10190e */
[----:B------:R-:W-:Y:S01]  /*5390*/  LOP3.LUT R20, R20, R21, RZ, 0x3c, !PT ;  /* 0x0000001514147212 */ /* 0x000fe200078e3cff */
[--C-:B------:R-:W-:Y:S01]  /*53a0*/  IMAD.X R21, RZ, RZ, R0.reuse, P6 ;  /* 0x000000ffff157224 */ /* 0x100fe200030e0600 */
[----:B------:R-:W-:Y:S01]  /*53b0*/  LOP3.LUT R22, R22, R23, RZ, 0x3c, !PT ;  /* 0x0000001716167212 */ /* 0x000fe200078e3cff */
[--C-:B------:R-:W-:Y:S01]  /*53c0*/  IMAD.X R23, RZ, RZ, R0.reuse, P5 ;  /* 0x000000ffff177224 */ /* 0x100fe200028e0600 */
[----:B------:R-:W-:Y:S01]  /*53d0*/  LOP3.LUT R48, R48, R49, RZ, 0x3c, !PT ;  /* 0x0000003130307212 */ /* 0x000fe200078e3cff */
[--C-:B------:R-:W-:Y:S01]  /*53e0*/  IMAD.X R49, RZ, RZ, R0.reuse, P4 ;  /* 0x000000ffff317224 */ /* 0x100fe200020e0600 */
[----:B------:R-:W-:Y:S01]  /*53f0*/  LOP3.LUT R50, R50, R51, RZ, 0x3c, !PT ;  /* 0x0000003332327212 */ /* 0x000fe200078e3cff */
[----:B------:R1:W-:Y:S01]  /*5400*/  ST.E desc[UR14][R16.64+0x4], R37 ;  /* 0x0000042510007985 */ /* 0x0003e2000c10190e */
[----:B------:R-:W-:-:S03]  /*5410*/  IMAD.X R51, RZ, RZ, R0, P3 ;  /* 0x000000ffff337224 */ /* 0x000fc600018e0600 */
[----:B------:R1:W-:Y:S04]  /*5420*/  ST.E desc[UR14][R18.64], R38 ;  /* 0x0000002612007985 */ /* 0x0003e8000c10190e */
        /* <DEDUP_REMOVED lines=8> */
[----:B------:R1:W-:Y:S01]  /*54b0*/  ST.E desc[UR14][R50.64+0x4], R31 ;  /* 0x0000041f32007985 */ /* 0x0003e2000c10190e */
[----:B------:R-:W-:Y:S01]  /*54c0*/  @!PT LDS RZ, [RZ] ;  /* 0x00000000fffff984 */ /* 0x000fe20000000800 */
[----:B------:R-:W-:Y:S01]  /*54d0*/  @!PT LDS RZ, [RZ] ;  /* 0x00000000fffff984 */ /* 0x000fe20000000800 */
[----:B------:R-:W-:Y:S01]  /*54e0*/  @!PT LDS RZ, [RZ] ;  /* 0x00000000fffff984 */ /* 0x000fe20000000800 */
[----:B------:R-:W-:Y:S01]  /*54f0*/  @!PT LDS RZ, [RZ] ;  /* 0x00000000fffff984 */ /* 0x000fe20000000800 */
[----:B------:R2:W-:Y:S06]  /*5500*/  MEMBAR.ALL.CTA ;  /* 0x0000000000007992 */ /* 0x0005ec0000008000 */
[----:B--2---:R-:W2:Y:S01]  /*5510*/  FENCE.VIEW.ASYNC.S ;  /* 0x00000000000073c6 */ /* 0x004ea20000000000 */
[----:B------:R-:W-:Y:S05]  /*5520*/  @!P0 BRA `(.L_x_35) ;  /* 0x0000000000048947 */ /* 0x000fea0003800000 */
[----:B------:R-:W-:Y:S01]  /*5530*/  BPT.TRAP 0x1 ;  /* 0x000000040000795c */ /* 0x000fe20000300000 */
.L_x_35:
[----:B--2---:R3:W-:Y:S01]  /*5540*/  SYNCS.ARRIVE.TRANS64.A1T0 RZ, [R2+URZ+0x16480], RZ ;  /* 0x016480ff02ff79a7 */ /* 0x0047e2000810003f */
[----:B------:R-:W-:-:S04]  /*5550*/  UIADD3 UR37, UR37, 0x1, URZ ;  /* 0x0000000125257890 */ /* 0x000fc8000fffe03f */
[----:B------:R-:W-:-:S04]  /*5560*/  UISETP.NE.AND UP0, UPT, UR37, 0x2, UPT ;  /* 0x000000022500788c */ /* 0x000fc8000bf05270 */
[----:B------:R-:W-:Y:S02]  /*5570*/  USEL UR5, URZ, 0x1, UP0 ;  /* 0x000000013f057887 */ /* 0x000fe40008000000 */
[----:B------:R-:W-:-:S04]  /*5580*/  USEL UR37, UR37, URZ, UP0 ;  /* 0x0000003f25257287 */ /* 0x000fc80008000000 */
[----:B---3--:R-:W-:-:S08]  /*5590*/  LOP3.LUT R3, R3, UR5, RZ, 0x3c, !PT ;  /* 0x0000000503037c12 */ /* 0x008fd0000f8e3cff */
.L_x_31:
[C---:B-1----:R-:W-:Y:S01]  /*55a0*/  VIADD R0, R142.reuse, 0x1 ;  /* 0x000000018e007836 */ /* 0x042fe20000000000 */
[----:B------:R-:W-:-:S04]  /*55b0*/  ISETP.NE.AND P2, PT, R142, 0x1, PT ;  /* 0x000000018e00780c */ /* 0x000fc80003f45270 */
[C---:B------:R-:W-:Y:S02]  /*55c0*/  ISETP.NE.AND P0, PT, R0.reuse, 0x2, PT ;  /* 0x000000020000780c */ /* 0x040fe40003f05270 */
[----:B--2---:R-:W-:Y:S02]  /*55d0*/  SEL R5, RZ, 0x1, P2 ;  /* 0x00000001ff057807 */ /* 0x004fe40001000000 */
[----:B------:R-:W-:Y:S02]  /*55e0*/  SEL R142, R0, RZ, P0 ;  /* 0x000000ff008e7207 */ /* 0x000fe40000000000 */
[----:B------:R-:W-:Y:S01]  /*55f0*/  LOP3.LUT R146, R146, R5, RZ, 0x3c, !PT ;  /* 0x0000000592927212 */ /* 0x000fe200078e3cff */
[----:B------:R-:W-:Y:S06]  /*5600*/  @!P1 BRA `(.L_x_36) ;  /* 0x0000000000049947 */ /* 0x000fec0003800000 */
[----:B------:R-:W-:Y:S01]  /*5610*/  BPT.TRAP 0x1 ;  /* 0x000000040000795c */ /* 0x000fe20000300000 */
.L_x_36:
[----:B------:R-:W-:Y:S02]  /*5620*/  UISETP.GT.U32.AND UP0, UPT, UR30, 0x1, UPT ;  /* 0x000000011e00788c */ /* 0x000fe4000bf04070 */
[----:B------:R-:W-:-:S04]  /*5630*/  ULEA UR5, UR24, UR36, 0x3 ;  /* 0x0000002418057291 */ /* 0x000fc8000f8e183f */
[----:B------:R-:W-:Y:S01]  /*5640*/  UIADD3 UR5, UR5, 0x16420, URZ ;  /* 0x0001642005057890 */ /* 0x000fe2000fffe03f */
[----:B------:R-:W-:-:S03]  /*5650*/  PLOP3.LUT P0, PT, PT, PT, UP0, 0x80, 0x0 ;  /* 0x000000000000781c */ /* 0x000fc60003f0f008 */
[----:B------:R-:W-:-:S09]  /*5660*/  UPRMT UR5, URZ, 0x654, UR5 ;  /* 0x000006543f057896 */ /* 0x000fd20008000005 */
[----:B------:R-:W-:Y:S01]  /*5670*/  SYNCS.ARRIVE.TRANS64.RED.A1T0 RZ, [UR5], RZ ;  /* 0x000000ffffff79a7 */ /* 0x000fe20008100405 */
[----:B------:R-:W-:Y:S05]  /*5680*/  @P0 BRA `(.L_x_37) ;  /* 0x0000000000040947 */ /* 0x000fea0003800000 */
[----:B------:R-:W-:Y:S01]  /*5690*/  BPT.TRAP 0x1 ;  /* 0x000000040000795c */ /* 0x000fe20000300000 */
.L_x_37:
[----:B------:R-:W-:-:S04]  /*56a0*/  UIADD3 UR24, UR24, 0x1, URZ ;  /* 0x0000000118187890 */ /* 0x000fc8000fffe03f */
[----:B------:R-:W-:-:S04]  /*56b0*/  UISETP.NE.AND UP0, UPT, UR24, 0x4, UPT ;  /* 0x000000041800788c */ /* 0x000fc8000bf05270 */
[----:B------:R-:W-:Y:S01]  /*56c0*/  USEL UR24, UR24, URZ, UP0 ;  /* 0x0000003f18187287 */ /* 0x000fe20008000000 */
[----:B------:R-:W-:Y:S11]  /*56d0*/  @!P1 BRA `(.L_x_38) ;  /* 0x0000000000049947 */ /* 0x000ff60003800000 */
[----:B------:R-:W-:Y:S01]  /*56e0*/  BPT.TRAP 0x1 ;  /* 0x000000040000795c */ /* 0x000fe20000300000 */
.L_x_38:
[----:B------:R-:W-:-:S04]  /*56f0*/  ULEA UR5, UR24, UR36, 0x3 ;  /* 0x0000002418057291 */ /* 0x000fc8000f8e183f */
[----:B------:R-:W-:-:S04]  /*5700*/  UIADD3 UR5, UR5, 0x16420, URZ ;  /* 0x0001642005057890 */ /* 0x000fc8000fffe03f */
[----:B------:R-:W-:-:S09]  /*5710*/  UPRMT UR5, URZ, 0x654, UR5 ;  /* 0x000006543f057896 */ /* 0x000fd20008000005 */
[----:B------:R-:W-:Y:S01]  /*5720*/  SYNCS.ARRIVE.TRANS64.RED.A1T0 RZ, [UR5], RZ ;  /* 0x000000ffffff79a7 */ /* 0x000fe20008100405 */
[----:B------:R-:W-:Y:S05]  /*5730*/  @P0 BRA `(.L_x_39) ;  /* 0x0000000000040947 */ /* 0x000fea0003800000 */
[----:B------:R-:W-:Y:S01]  /*5740*/  BPT.TRAP 0x1 ;  /* 0x000000040000795c */ /* 0x000fe20000300000 */
.L_x_39:
[----:B------:R-:W-:Y:S01]  /*5750*/  UIADD3 UR5, UR8, 0x1, URZ ;  /* 0x0000000108057890 */ /* 0x000fe2000fffe03f */
[C---:B------:R-:W-:Y:S01]  /*5760*/  ISETP.GT.AND P0, PT, R141.reuse, 0x1, PT ;  /* 0x000000018d00780c */ /* 0x040fe20003f04270 */
[----:B------:R-:W-:Y:S01]  /*5770*/  UIADD3 UR24, UR24, 0x1, URZ ;  /* 0x0000000118187890 */ /* 0x000fe2000fffe03f */
[----:B------:R-:W-:Y:S01]  /*5780*/  VIADD R141, R141, 0xffffffff ;  /* 0xffffffff8d8d7836 */ /* 0x000fe20000000000 */
[----:B------:R-:W-:Y:S02]  /*5790*/  UISETP.NE.AND UP0, UPT, UR5, 0x4, UPT ;  /* 0x000000040500788c */ /* 0x000fe4000bf05270 */
[----:B------:R-:W-:Y:S02]  /*57a0*/  UISETP.NE.AND UP1, UPT, UR24, 0x4, UPT ;  /* 0x000000041800788c */ /* 0x000fe4000bf25270 */
[----:B------:R-:W-:Y:S02]  /*57b0*/  USEL UR8, URZ, 0x1, UP0 ;  /* 0x000000013f087887 */ /* 0x000fe40008000000 */
[----:B------:R-:W-:-:S02]  /*57c0*/  USEL UR24, UR24, URZ, UP1 ;  /* 0x0000003f18187287 */ /* 0x000fc40008800000 */
[----:B------:R-:W-:Y:S02]  /*57d0*/  USEL UR5, UR5, URZ, UP0 ;  /* 0x0000003f05057287 */ /* 0x000fe40008000000 */
[----:B------:R-:W-:Y:S01]  /*57e0*/  LOP3.LUT R140, R140, UR8, RZ, 0x3c, !PT ;  /* 0x000000088c8c7c12 */ /* 0x000fe2000f8e3cff */
[----:B------:R-:W-:Y:S09]  /*57f0*/  @P0 BRA `(.L_x_40) ;  /* 0xffffffb800bc0947 */ /* 0x000ff2000383ffff */
.L_x_18:
[----:B------:R-:W-:Y:S05]  /*5800*/  @!P1 BRA `(.L_x_41) ;  /* 0x0000000000049947 */ /* 0x000fea0003800000 */
[----:B-1----:R-:W-:Y:S01]  /*5810*/  BPT.TRAP 0x1 ;  /* 0x000000040000795c */ /* 0x002fe20000300000 */
.L_x_41:
[----:B------:R-:W-:Y:S02]  /*5820*/  UISETP.GT.U32.AND UP0, UPT, UR30, 0x1, UPT ;  /* 0x000000011e00788c */ /* 0x000fe4000bf04070 */
[----:B------:R-:W-:-:S04]  /*5830*/  UIADD3 UR4, UR26, 0x16460, URZ ;  /* 0x000164601a047890 */ /* 0x000fc8000fffe03f */
[----:B------:R-:W-:Y:S01]  /*5840*/  PLOP3.LUT P0, PT, PT, PT, UP0, 0x80, 0x0 ;  /* 0x000000000000781c */ /* 0x000fe20003f0f008 */
[----:B------:R-:W-:-:S09]  /*5850*/  UPRMT UR4, URZ, 0x654, UR4 ;  /* 0x000006543f047896 */ /* 0x000fd20008000004 */
[----:B------:R-:W-:Y:S03]  /*5860*/  SYNCS.ARRIVE.TRANS64.RED.A1T0 RZ, [UR4], RZ ;  /* 0x000000ffffff79a7 */ /* 0x000fe60008100404 */
[----:B------:R-:W-:Y:S05]  /*5870*/  @P0 BRA `(.L_x_42) ;  /* 0x0000000000040947 */ /* 0x000fea0003800000 */
[----:B-1----:R-:W-:Y:S01]  /*5880*/  BPT.TRAP 0x1 ;  /* 0x000000040000795c */ /* 0x002fe20000300000 */
.L_x_42:
[----:B------:R-:W-:Y:S05]  /*5890*/  @!P1 BRA `(.L_x_43) ;  /* 0x0000000000049947 */ /* 0x000fea0003800000 */
[----:B-1----:R-:W-:Y:S01]  /*58a0*/  BPT.TRAP 0x1 ;  /* 0x000000040000795c */ /* 0x002fe20000300000 */
.L_x_43:
[----:B------:R-:W-:-:S04]  /*58b0*/  UIADD3 UR26, UR26, 0x16468, URZ ;  /* 0x000164681a1a7890 */ /* 0x000fc8000fffe03f */
[----:B------:R-:W-:-:S09]  /*58c0*/  UPRMT UR26, URZ, 0x654, UR26 ;  /* 0x000006543f1a7896 */ /* 0x000fd2000800001a */
[----:B------:R-:W-:Y:S01]  /*58d0*/  SYNCS.ARRIVE.TRANS64.RED.A1T0 RZ, [UR26], RZ ;  /* 0x000000ffffff79a7 */ /* 0x000fe2000810041a */
[----:B------:R-:W-:Y:S05]  /*58e0*/  @P0 BRA `(.L_x_44) ;  /* 0x0000000000040947 */ /* 0x000fea0003800000 */
[----:B-1----:R-:W-:Y:S01]  /*58f0*/  BPT.TRAP 0x1 ;  /* 0x000000040000795c */ /* 0x002fe20000300000 */
.L_x_44:
[----:B------:R-:W-:-:S04]  /*5900*/  ULOP3.LUT UR29, UR29, 0x2, URZ, 0xfc, !UPT ;  /* 0x000000021d1d7892 */ /* 0x000fc8000f8efc3f */
[----:B------:R-:W-:-:S06]  /*5910*/  UISETP.NE.AND UP0, UPT, UR29, 0x3, UPT ;  /* 0x000000031d00788c */ /* 0x000fcc000bf05270 */
[----:B------:R-:W-:-:S13]  /*5920*/  PLOP3.LUT P1, PT, PT, PT, UP0, 0x80, 0x0 ;  /* 0x000000000000781c */ /* 0x000fda0003f2f008 */
[----:B------:R-:W-:Y:S05]  /*5930*/  @!P1 BRA `(.L_x_45) ;  /* 0x0000000000049947 */ /* 0x000fea0003800000 */
[----:B-1----:R-:W-:Y:S01]  /*5940*/  BPT.TRAP 0x1 ;  /* 0x000000040000795c */ /* 0x002fe20000300000 */
.L_x_45:
[----:B------:R-:W-:Y:S02]  /*5950*/  LEA R5, R142, UR36, 0x3 ;  /* 0x000000248e057c11 */ /* 0x000fe4000f8e18ff */
[----:B------:R-:W-:-:S04]  /*5960*/  SHF.L.U32 R0, R146, 0x1f, RZ ;  /* 0x0000001f92007819 */ /* 0x000fc800000006ff */
[----:B------:R-:W2:Y:S02]  /*5970*/  SYNCS.PHASECHK.TRANS64.TRYWAIT P0, [R5+URZ+0x16490], R0 ;  /* 0x01649000050075a7 */ /* 0x000ea4000800017f */
[----:B--2---:R-:W-:Y:S05]  /*5980*/  @!P0 BRA `(.L_x_46) ;  /* 0x0000004c00808947 */ /* 0x004fea0003800000 */
.L_x_139:
[----:B------:R-:W-:Y:S05]  /*5990*/  @!P1 BRA `(.L_x_47) ;  /* 0x0000000000049947 */ /* 0x000fea0003800000 */
[----:B-1----:R-:W-:Y:S01]  /*59a0*/  BPT.TRAP 0x1 ;  /* 0x000000040000795c */ /* 0x002fe20000300000 */
.L_x_47:
[----:B------:R-:W-:-:S05]  /*59b0*/  VIADD R142, R142, 0x1 ;  /* 0x000000018e8e7836 */ /* 0x000fca0000000000 */
[----:B------:R-:W-:-:S04]  /*59c0*/  ISETP.NE.AND P0, PT, R142, 0x2, PT ;  /* 0x000000028e00780c */ /* 0x000fc80003f05270 */
[----:B--2---:R-:W-:Y:S02]  /*59d0*/  SEL R5, RZ, 0x1, P0 ;  /* 0x00000001ff057807 */ /* 0x004fe40000000000 */
[----:B------:R-:W-:Y:S02]  /*59e0*/  SEL R142, R142, RZ, P0 ;  /* 0x000000ff8e8e7207 */ /* 0x000fe40000000000 */
[----:B------:R-:W-:Y:S02]  /*59f0*/  LOP3.LUT R0, R146, R5, RZ, 0x3c, !PT ;  /* 0x0000000592007212 */ /* 0x000fe400078e3cff */
[----:B------:R-:W-:Y:S02]  /*5a00*/  LEA R5, R142, UR36, 0x3 ;  /* 0x000000248e057c11 */ /* 0x000fe4000f8e18ff */
[----:B------:R-:W-:-:S04]  /*5a10*/  SHF.L.U32 R0, R0, 0x1f, RZ ;  /* 0x0000001f00007819 */ /* 0x000fc800000006ff */
[----:B------:R-:W2:Y:S02]  /*5a20*/  SYNCS.PHASECHK.TRANS64.TRYWAIT P0, [R5+URZ+0x16490], R0 ;  /* 0x01649000050075a7 */ /* 0x000ea4000800017f */
[----:B--2---:R-:W-:Y:S05]  /*5a30*/  @!P0 BRA `(.L_x_48) ;  /* 0x0000004c00688947 */ /* 0x004fea0003800000 */
.L_x_140:
[----:B------:R-:W-:Y:S01]  /*5a40*/  ULEA UR4, UR37, UR38, 0x1 ;  /* 0x0000002625047291 */ /* 0x000fe2000f8e083f */
[----:B------:R-:W-:Y:S01]  /*5a50*/  SHF.L.U32 R3, R3, 0x1f, RZ ;  /* 0x0000001f03037819 */ /* 0x000fe200000006ff */
[----:B-1----:R-:W-:Y:S01]  /*5a60*/  USHF.L.U32 UR42, UR42, 0x6, URZ ;  /* 0x000000062a2a7899 */ /* 0x002fe2000800063f */
[----:B--2---:R-:W-:Y:S01]  /*5a70*/  MOV R0, RZ ;  /* 0x000000ff00007202 */ /* 0x004fe20000000f00 */
[----:B------:R-:W-:-:S03]  /*5a80*/  ULEA UR4, UR4, UR36, 0x3 ;  /* 0x0000002404047291 */ /* 0x000fc6000f8e183f */
[----:B------:R-:W-:-:S06]  /*5a90*/  LOP3.LUT P1, RZ, R0, 0x9f, RZ, 0xc0, !PT ;  /* 0x0000009f00ff7812 */ /* 0x000fcc000782c0ff */
[----:B------:R-:W1:Y:S02]  /*5aa0*/  SYNCS.PHASECHK.TRANS64.TRYWAIT P0, [UR4+0x164a0], R3 ;  /* 0x0164a003ff0075a7 */ /* 0x000e640008000144 */
[----:B-1----:R-:W-:Y:S05]  /*5ab0*/  @!P0 BRA `(.L_x_49) ;  /* 0x0000004c005c8947 */ /* 0x002fea0003800000 */
.L_x_141:
[----:B------:R-:W-:Y:S05]  /*5ac0*/  @!P1 BRA `(.L_x_50) ;  /* 0x0000000000409947 */ /* 0x000fea0003800000 */
[----:B-1----:R-:W-:Y:S01]  /*5ad0*/  MOV R0, 0x0 ;  /* 0x0000000000007802 */ /* 0x002fe20000000f00 */
[----:B------:R-:W-:Y:S01]  /*5ae0*/  ULDC.64 UR4, c[0x4][0x70] ;  /* 0x01001c0000047ab9 */ /* 0x000fe20000000a00 */
[----:B------:R-:W-:Y:S01]  /*5af0*/  ULDC.64 UR6, c[0x4][0x8] ;  /* 0x0100020000067ab9 */ /* 0x000fe20000000a00 */
[----:B------:R-:W-:Y:S01]  /*5b00*/  IMAD.U32 R4, RZ, RZ, UR4 ;  /* 0x00000004ff047e24 */ /* 0x000fe2000f8e00ff */
[----:B---3--:R1:W2:Y:S01]  /*5b10*/  LDC.64 R2, c[0x4][R0] ;  /* 0x0100000000027b82 */ /* 0x0082a20000000a00 */
[----:B------:R-:W-:Y:S01]  /*5b20*/  IMAD.U32 R5, RZ, RZ, UR5 ;  /* 0x00000005ff057e24 */ /* 0x000fe2000f8e00ff */
[----:B------:R-:W-:Y:S01]  /*5b30*/  ULDC.64 UR4, c[0x4][0x78] ;  /* 0x01001e0000047ab9 */ /* 0x000fe20000000a00 */
[----:B------:R-:W-:Y:S02]  /*5b40*/  IMAD.U32 R10, RZ, RZ, UR6 ;  /* 0x00000006ff0a7e24 */ /* 0x000fe4000f8e00ff */
[----:B------:R-:W-:Y:S02]  /*5b50*/  IMAD.U32 R6, RZ, RZ, UR4 ;  /* 0x00000004ff067e24 */ /* 0x000fe4000f8e00ff */
[----:B------:R-:W-:-:S02]  /*5b60*/  IMAD.U32 R7, RZ, RZ, UR5 ;  /* 0x00000005ff077e24 */ /* 0x000fc4000f8e00ff */
[----:B------:R-:W-:Y:S02]  /*5b70*/  IMAD.U32 R11, RZ, RZ, UR7 ;  /* 0x00000007ff0b7e24 */ /* 0x000fe4000f8e00ff */
[----:B------:R-:W-:Y:S02]  /*5b80*/  IMAD.MOV.U32 R8, RZ, RZ, 0x70 ;  /* 0x00000070ff087424 */ /* 0x000fe400078e00ff */
[----:B------:R-:W-:Y:S02]  /*5b90*/  IMAD.MOV.U32 R12, RZ, RZ, 0x1 ;  /* 0x00000001ff0c7424 */ /* 0x000fe400078e00ff */
[----:B-1----:R-:W-:-:S07]  /*5ba0*/  IMAD.MOV.U32 R13, RZ, RZ, RZ ;  /* 0x000000ffff0d7224 */ /* 0x002fce00078e00ff */
[----:B------:R-:W-:-:S07]  /*5bb0*/  LEPC R20, `(.L_x_50) ;  /* 0x000000001014794e */ /* 0x000fce0000000000 */
[----:B--2---:R-:W-:Y:S05]  /*5bc0*/  CALL.ABS.NOINC R2 ;  /* 0x0000000002007343 */ /* 0x004fea0003c00000 */
.L_x_50:
[----:B------:R-:W-:Y:S02]  /*5bd0*/  IMAD.U32 R16, RZ, RZ, UR36 ;  /* 0x00000024ff107e24 */ /* 0x000fe4000f8e00ff */
[----:B-1----:R-:W-:-:S04]  /*5be0*/  IMAD.U32 R3, RZ, RZ, UR38 ;  /* 0x00000026ff037e24 */ /* 0x002fc8000f8e00ff */
[----:B------:R-:W-:-:S05]  /*5bf0*/  IMAD R16, R3, 0x2200, R16 ;  /* 0x0000220003107824 */ /* 0x000fca00078e0210 */
[----:B------:R-:W-:-:S13]  /*5c00*/  LOP3.LUT P0, RZ, R16, 0x90, RZ, 0xc0, !PT ;  /* 0x0000009010ff7812 */ /* 0x000fda000780c0ff */
[----:B------:R-:W-:Y:S05]  /*5c10*/  @!P0 BRA `(.L_x_51) ;  /* 0x0000000000408947 */ /* 0x000fea0003800000 */
[----:B------:R-:W-:Y:S01]  /*5c20*/  MOV R0, 0x0 ;  /* 0x0000000000007802 */ /* 0x000fe20000000f00 */
        /* <DEDUP_REMOVED lines=15> */
.L_x_51:
[----:B------:R-:W1:Y:S01]  /*5d20*/  S2R R6, SR_TID.X ;  /* 0x0000000000067919 */ /* 0x000e620000002100 */
[----:B------:R-:W-:Y:S02]  /*5d30*/  F2FP.F16.F32.PACK_AB R128, R129, R128 ;  /* 0x000000808180723e */ /* 0x000fe400000000ff */
[----:B------:R-:W-:Y:S02]  /*5d40*/  F2FP.F16.F32.PACK_AB R129, R131, R130 ;  /* 0x000000828381723e */ /* 0x000fe400000000ff */
[----:B------:R-:W-:Y:S02]  /*5d50*/  F2FP.F16.F32.PACK_AB R130, R133, R132 ;  /* 0x000000848582723e */ /* 0x000fe400000000ff */
[----:B------:R-:W-:Y:S02]  /*5d60*/  F2FP.F16.F32.PACK_AB R131, R135, R134 ;  /* 0x000000868783723e */ /* 0x000fe400000000ff */
[C---:B-1----:R-:W-:Y:S01]  /*5d70*/  LOP3.LUT R0, R6.reuse, 0x7f, RZ, 0xc0, !PT ;  /* 0x0000007f06007812 */ /* 0x042fe200078ec0ff */
[C---:B---3--:R-:W-:Y:S01]  /*5d80*/  IMAD.SHL.U32 R2, R6.reuse, 0x10, RZ ;  /* 0x0000001006027824 */ /* 0x048fe200078e00ff */
[----:B------:R-:W-:Y:S01]  /*5d90*/  SHF.R.U32.HI R4, RZ, 0x1, R6 ;  /* 0x00000001ff047819 */ /* 0x000fe20000011606 */
[----:B------:R-:W-:-:S02]  /*5da0*/  IMAD.SHL.U32 R5, R6, 0x8, RZ ;  /* 0x0000000806057824 */ /* 0x000fc400078e00ff */
[----:B------:R-:W-:Y:S01]  /*5db0*/  VIADD R17, R0, 0x1f ;  /* 0x0000001f00117836 */ /* 0x000fe20000000000 */
[----:B------:R-:W-:Y:S01]  /*5dc0*/  LOP3.LUT R3, R2, 0x40, RZ, 0xc0, !PT ;  /* 0x0000004002037812 */ /* 0x000fe200078ec0ff */
[----:B------:R-:W-:Y:S01]  /*5dd0*/  IMAD.SHL.U32 R0, R6, 0x2, RZ ;  /* 0x0000000206007824 */ /* 0x000fe200078e00ff */
[----:B------:R-:W-:Y:S02]  /*5de0*/  LOP3.LUT R5, R5, 0x300, RZ, 0xc0, !PT ;  /* 0x0000030005057812 */ /* 0x000fe400078ec0ff */
[----:B------:R-:W-:Y:S02]  /*5df0*/  ISETP.GT.U32.AND P1, PT, R17, 0x3e, PT ;  /* 0x0000003e1100780c */ /* 0x000fe40003f24070 */
[----:B------:R-:W-:Y:S02]  /*5e00*/  LOP3.LUT R3, R3, 0x8, R4, 0xf8, !PT ;  /* 0x0000000803037812 */ /* 0x000fe400078ef804 */
[----:B------:R-:W-:Y:S02]  /*5e10*/  LOP3.LUT R5, R5, 0x30, R2, 0xf8, !PT ;  /* 0x0000003005057812 */ /* 0x000fe400078ef802 */
[----:B------:R-:W-:-:S02]  /*5e20*/  LOP3.LUT R0, R3, 0x8, R0, 0x78, !PT ;  /* 0x0000000803007812 */ /* 0x000fc400078e7800 */
[----:B------:R-:W-:-:S04]  /*5e30*/  LOP3.LUT R5, R5, 0x80, R2, 0xf8, !PT ;  /* 0x0000008005057812 */ /* 0x000fc800078ef802 */
[----:B------:R-:W-:Y:S01]  /*5e40*/  LOP3.LUT R19, R5, R0, RZ, 0xfc, !PT ;  /* 0x0000000005137212 */ /* 0x000fe200078efcff */
[----:B------:R-:W-:Y:S06]  /*5e50*/  @P1 BRA `(.L_x_52) ;  /* 0x0000000000041947 */ /* 0x000fec0003800000 */
[----:B------:R-:W-:-:S04]  /*5e60*/  DEPBAR.LE SB0, 0x1 ;  /* 0x000080400000791a */ /* 0x000fc80000000000 */
.L_x_52:
[----:B------:R-:W-:Y:S05]  /*5e70*/  WARPSYNC.ALL ;  /* 0x0000000000007948 */ /* 0x000fea0003800000 */
[----:B------:R-:W-:Y:S01]  /*5e80*/  BAR.SYNC.DEFER_BLOCKING 0x1, 0x80 ;  /* 0x0042000000007b1d */ /* 0x000fe20000010000 */
[----:B------:R-:W-:Y:S01]  /*5e90*/  IMAD R0, R19, 0x2, R16 ;  /* 0x0000000213007824 */ /* 0x000fe200078e0210 */
[----:B------:R-:W-:Y:S02]  /*5ea0*/  F2FP.F16.F32.PACK_AB R120, R121, R120 ;  /* 0x000000787978723e */ /* 0x000fe400000000ff */
[----:B------:R-:W-:Y:S02]  /*5eb0*/  F2FP.F16.F32.PACK_AB R112, R113, R112 ;  /* 0x000000707170723e */ /* 0x000fe400000000ff */
[----:B------:R-:W-:Y:S01]  /*5ec0*/  ULDC.64 UR46, c[0x0][0x198] ;  /* 0x00006600002e7ab9 */ /* 0x000fe20000000a00 */
[----:B------:R-:W-:Y:S01]  /*5ed0*/  BSSY B0, `(.L_x_53) ;  /* 0x0000019000007945 */ /* 0x000fe20003800000 */
[----:B------:R-:W-:-:S02]  /*5ee0*/  F2FP.F16.F32.PACK_AB R121, R123, R122 ;  /* 0x0000007a7b79723e */ /* 0x000fc400000000ff */
[----:B------:R-:W-:Y:S02]  /*5ef0*/  F2FP.F16.F32.PACK_AB R113, R115, R114 ;  /* 0x000000727371723e */ /* 0x000fe400000000ff */
[----:B------:R-:W-:Y:S02]  /*5f00*/  F2FP.F16.F32.PACK_AB R122, R125, R124 ;  /* 0x0000007c7d7a723e */ /* 0x000fe400000000ff */
[----:B------:R-:W-:Y:S02]  /*5f10*/  F2FP.F16.F32.PACK_AB R123, R127, R126 ;  /* 0x0000007e7f7b723e */ /* 0x000fe400000000ff */
[----:B------:R-:W-:Y:S02]  /*5f20*/  F2FP.F16.F32.PACK_AB R114, R117, R116 ;  /* 0x000000747572723e */ /* 0x000fe400000000ff */
[----:B------:R-:W-:Y:S01]  /*5f30*/  F2FP.F16.F32.PACK_AB R115, R119, R118 ;  /* 0x000000767773723e */ /* 0x000fe200000000ff */
[----:B------:R1:W-:Y:S01]  /*5f40*/  STSM.16.M88.4 [R0], R128 ;  /* 0x0000008000007844 */ /* 0x0003e20000000200 */
[----:B------:R-:W-:Y:S01]  /*5f50*/  @!PT LDS RZ, [RZ] ;  /* 0x00000000fffff984 */ /* 0x000fe20000000800 */
[----:B------:R-:W-:Y:S01]  /*5f60*/  @!PT LDS RZ, [RZ] ;  /* 0x00000000fffff984 */ /* 0x000fe20000000800 */
[----:B------:R-:W-:Y:S01]  /*5f70*/  @!PT LDS RZ, [RZ] ;  /* 0x00000000fffff984 */ /* 0x000fe20000000800 */
[----:B------:R-:W-:Y:S01]  /*5f80*/  @!PT LDS RZ, [RZ] ;  /* 0x00000000fffff984 */ /* 0x000fe20000000800 */
[----:B------:R2:W-:Y:S06]  /*5f90*/  MEMBAR.ALL.CTA ;  /* 0x0000000000007992 */ /* 0x0005ec0000008000 */
[----:B--2---:R-:W2:Y:S02]  /*5fa0*/  FENCE.VIEW.ASYNC.S ;  /* 0x00000000000073c6 */ /* 0x004ea40000000000 */
[----:B--2---:R-:W-:Y:S06]  /*5fb0*/  BAR.SYNC.DEFER_BLOCKING 0x1, 0x80 ;  /* 0x0042000000007b1d */ /* 0x004fec0000010000 */
[----:B------:R-:W-:Y:S05]  /*5fc0*/  @P1 BRA `(.L_x_54) ;  /* 0x0000000000241947 */ /* 0x000fea0003800000 */
[----:B------:R-:W-:Y:S01]  /*5fd0*/  S2UR UR44, SR_CTAID.Z ;  /* 0x00000000002c79c3 */ /* 0x000fe20000002700 */
[----:B------:R-:W-:Y:S01]  /*5fe0*/  R2UR UR40, R16 ;  /* 0x00000000102872ca */ /* 0x000fe200000e0000 */
[----:B------:R-:W-:Y:S01]  /*5ff0*/  UIADD3 UR4, UP0, UR46, 0x9f0, URZ ;  /* 0x000009f02e047890 */ /* 0x000fe2000ff1e03f */
[----:B------:R-:W-:-:S03]  /*6000*/  UMOV UR41, URZ ;  /* 0x0000003f00297c82 */ /* 0x000fc60008000000 */
[----:B------:R-:W-:Y:S02]  /*6010*/  UIADD3.X UR5, URZ, UR47, URZ, UP0, !UPT ;  /* 0x0000002f3f057290 */ /* 0x000fe400087fe43f */
[----:B------:R-:W2:Y:S07]  /*6020*/  S2UR UR43, SR_CTAID.Y ;  /* 0x00000000002b79c3 */ /* 0x000eae0000002600 */
[----:B--2---:R2:W-:Y:S01]  /*6030*/  UTMASTG.4D [UR40], [UR4] ;  /* 0x00000028040073b5 */ /* 0x0045e20008018000 */
[----:B------:R0:W-:Y:S01]  /*6040*/  UTMACMDFLUSH ;  /* 0x00000000000079b7 */ /* 0x0001e20000000000 */
[----:B--2---:R-:W-:-:S04]  /*6050*/  DEPBAR.LE SB0, 0x1 ;  /* 0x000080400000791a */ /* 0x004fc80000000000 */
.L_x_54:
[----:B------:R-:W-:Y:S05]  /*6060*/  BSYNC B0 ;  /* 0x0000000000007941 */ /* 0x000fea0003800000 */
.L_x_53:
[----:B------:R-:W-:Y:S01]  /*6070*/  BAR.SYNC.DEFER_BLOCKING 0x1, 0x80 ;  /* 0x0042000000007b1d */ /* 0x000fe20000010000 */
[----:B------:R-:W-:-:S05]  /*6080*/  MOV R2, RZ ;  /* 0x000000ff00027202 */ /* 0x000fca0000000f00 */
[----:B------:R-:W-:Y:S01]  /*6090*/  BSSY B0, `(.L_x_55) ;  /* 0x0000015000007945 */ /* 0x000fe20003800000 */
[----:B------:R2:W-:Y:S01]  /*60a0*/  STSM.16.M88.4 [R0+0x800], R120 ;  /* 0x0008007800007844 */ /* 0x0005e20000000200 */
[----:B------:R-:W-:Y:S01]  /*60b0*/  @!PT LDS RZ, [RZ] ;  /* 0x00000000fffff984 */ /* 0x000fe20000000800 */
[----:B------:R-:W-:Y:S01]  /*60c0*/  @!PT LDS RZ, [RZ] ;  /* 0x00000000fffff984 */ /* 0x000fe20000000800 */
[----:B------:R-:W-:Y:S01]  /*60d0*/  @!PT LDS RZ, [RZ] ;  /* 0x00000000fffff984 */ /* 0x000fe20000000800 */
[----:B------:R-:W-:Y:S01]  /*60e0*/  @!PT LDS RZ, [RZ] ;  /* 0x00000000fffff984 */ /* 0x000fe20000000800 */
[----:B------:R3:W-:Y:S06]  /*60f0*/  MEMBAR.ALL.CTA ;  /* 0x0000000000007992 */ /* 0x0007ec0000008000 */
[----:B---3--:R-:W3:Y:S02]  /*6100*/  FENCE.VIEW.ASYNC.S ;  /* 0x00000000000073c6 */ /* 0x008ee40000000000 */
[----:B---3--:R-:W-:Y:S06]  /*6110*/  BAR.SYNC.DEFER_BLOCKING 0x1, 0x80 ;  /* 0x0042000000007b1d */ /* 0x008fec0000010000 */
[----:B------:R-:W-:Y:S05]  /*6120*/  @P1 BRA `(.L_x_56) ;  /* 0x00000000002c1947 */ /* 0x000fea0003800000 */
[----:B------:R-:W-:Y:S01]  /*6130*/  S2UR UR12, SR_CTAID.Z ;  /* 0x00000000000c79c3 */ /* 0x000fe20000002700 */
[----:B------:R-:W-:Y:S01]  /*6140*/  R2UR UR8, R16 ;  /* 0x00000000100872ca */ /* 0x000fe200000e0000 */
[----:B------:R-:W-:Y:S01]  /*6150*/  UIADD3 UR4, UP0, UR46, 0x9f0, URZ ;  /* 0x000009f02e047890 */ /* 0x000fe2000ff1e03f */
[----:B------:R-:W-:Y:S01]  /*6160*/  UMOV UR9, 0x10 ;  /* 0x0000001000097882 */ /* 0x000fe20000000000 */
[----:B------:R-:W-:Y:S02]  /*6170*/  UMOV UR10, UR42 ;  /* 0x0000002a000a7c82 */ /* 0x000fe40008000000 */
[----:B------:R-:W-:Y:S02]  /*6180*/  UIADD3.X UR5, URZ, UR47, URZ, UP0, !UPT ;  /* 0x0000002f3f057290 */ /* 0x000fe400087fe43f */
[----:B------:R-:W3:Y:S06]  /*6190*/  S2UR UR11, SR_CTAID.Y ;  /* 0x00000000000b79c3 */ /* 0x000eec0000002600 */
[----:B------:R-:W-:-:S09]  /*61a0*/  UIADD3 UR8, UR8, 0x800, URZ ;  /* 0x0000080008087890 */ /* 0x000fd2000fffe03f */
[----:B---3--:R3:W-:Y:S01]  /*61b0*/  UTMASTG.4D [UR8], [UR4] ;  /* 0x00000008040073b5 */ /* 0x0087e20008018000 */
[----:B------:R0:W-:Y:S01]  /*61c0*/  UTMACMDFLUSH ;  /* 0x00000000000079b7 */ /* 0x0001e20000000000 */
[----:B---3--:R-:W-:-:S04]  /*61d0*/  DEPBAR.LE SB0, 0x1 ;  /* 0x000080400000791a */ /* 0x008fc80000000000 */
.L_x_56:
[----:B------:R-:W-:Y:S05]  /*61e0*/  BSYNC B0 ;  /* 0x0000000000007941 */ /* 0x000fea0003800000 */
.L_x_55:
[----:B------:R-:W-:Y:S01]  /*61f0*/  BAR.SYNC.DEFER_BLOCKING 0x1, 0x80 ;  /* 0x0042000000007b1d */ /* 0x000fe20000010000 */
[----:B------:R-:W-:-:S05]  /*6200*/  LOP3.LUT P0, RZ, R2, 0x9f, RZ, 0xc0, !PT ;  /* 0x0000009f02ff7812 */ /* 0x000fca000780c0ff */
[----:B------:R-:W-:Y:S01]  /*6210*/  BSSY B0, `(.L_x_57) ;  /* 0x0000013000007945 */ /* 0x000fe20003800000 */
[----:B------:R3:W-:Y:S01]  /*6220*/  STSM.16.M88.4 [R0], R112 ;  /* 0x0000007000007844 */ /* 0x0007e20000000200 */
[----:B------:R-:W-:Y:S01]  /*6230*/  @!PT LDS RZ, [RZ] ;  /* 0x00000000fffff984 */ /* 0x000fe20000000800 */
[----:B------:R-:W-:Y:S01]  /*6240*/  @!PT LDS RZ, [RZ] ;  /* 0x00000000fffff984 */ /* 0x000fe20000000800 */
[----:B------:R-:W-:Y:S01]  /*6250*/  @!PT LDS RZ, [RZ] ;  /* 0x00000000fffff984 */ /* 0x000fe20000000800 */
[----:B------:R-:W-:Y:S01]  /*6260*/  @!PT LDS RZ, [RZ] ;  /* 0x00000000fffff984 */ /* 0x000fe20000000800 */
[----:B------:R4:W-:Y:S06]  /*6270*/  MEMBAR.ALL.CTA ;  /* 0x0000000000007992 */ /* 0x0009ec0000008000 */
[----:B----4-:R-:W4:Y:S02]  /*6280*/  FENCE.VIEW.ASYNC.S ;  /* 0x00000000000073c6 */ /* 0x010f240000000000 */
[----:B----4-:R-:W-:Y:S06]  /*6290*/  BAR.SYNC.DEFER_BLOCKING 0x1, 0x80 ;  /* 0x0042000000007b1d */ /* 0x010fec0000010000 */
[----:B------:R-:W-:Y:S05]  /*62a0*/  @P1 BRA `(.L_x_58) ;  /* 0x0000000000241947 */ /* 0x000fea0003800000 */
[----:B------:R-:W-:Y:S01]  /*62b0*/  S2UR UR12, SR_CTAID.Z ;  /* 0x00000000000c79c3 */ /* 0x000fe20000002700 */
[----:B------:R-:W-:Y:S01]  /*62c0*/  R2UR UR8, R16 ;  /* 0x00000000100872ca */ /* 0x000fe200000e0000 */
[----:B------:R-:W-:Y:S01]  /*62d0*/  UIADD3 UR4, UP0, UR46, 0x9f0, URZ ;  /* 0x000009f02e047890 */ /* 0x000fe2000ff1e03f */
[----:B------:R-:W-:Y:S01]  /*62e0*/  UMOV UR9, 0x20 ;  /* 0x0000002000097882 */ /* 0x000fe20000000000 */
[----:B------:R-:W-:Y:S02]  /*62f0*/  UMOV UR10, UR42 ;  /* 0x0000002a000a7c82 */ /* 0x000fe40008000000 */
[----:B------:R-:W-:Y:S02]  /*6300*/  UIADD3.X UR5, URZ, UR47, URZ, UP0, !UPT ;  /* 0x0000002f3f057290 */ /* 0x000fe400087fe43f */
[----:B------:R-:W4:Y:S07]  /*6310*/  S2UR UR11, SR_CTAID.Y ;  /* 0x00000000000b79c3 */ /* 0x000f2e0000002600 */
[----:B----4-:R4:W-:Y:S02]  /*6320*/  UTMASTG.4D [UR8], [UR4] ;  /* 0x00000008040073b5 */ /* 0x0109e40008018000 */
[----:B----4-:R0:W-:Y:S02]  /*6330*/  UTMACMDFLUSH ;  /* 0x00000000000079b7 */ /* 0x0101e40000000000 */
.L_x_58:
[----:B------:R-:W-:Y:S05]  /*6340*/  BSYNC B0 ;  /* 0x0000000000007941 */ /* 0x000fea0003800000 */
.L_x_57:
[----:B------:R-:W-:Y:S05]  /*6350*/  @!P0 BRA `(.L_x_59) ;  /* 0x0000000000408947 */ /* 0x000fea0003800000 */
[----:B-123--:R-:W-:Y:S01]  /*6360*/  MOV R0, 0x0 ;  /* 0x0000000000007802 */ /* 0x00efe20000000f00 */
[----:B------:R-:W-:Y:S01]  /*6370*/  ULDC.64 UR4, c[0x4][0x70] ;  /* 0x01001c0000047ab9 */ /* 0x000fe20000000a00 */
[----:B------:R-:W-:Y:S01]  /*6380*/  ULDC.64 UR6, c[0x4][0x8] ;  /* 0x0100020000067ab9 */ /* 0x000fe20000000a00 */
[----:B------:R-:W-:Y:S01]  /*6390*/  IMAD.U32 R4, RZ, RZ, UR4 ;  /* 0x00000004ff047e24 */ /* 0x000fe2000f8e00ff */
[----:B------:R1:W2:Y:S01]  /*63a0*/  LDC.64 R2, c[0x4][R0] ;  /* 0x0100000000027b82 */ /* 0x0002a20000000a00 */
        /* <DEDUP_REMOVED lines=11> */
.L_x_59:
[----:B------:R-:W-:-:S05]  /*6460*/  VIADD R18, R16, 0x1100 ;  /* 0x0000110010127836 */ /* 0x000fca0000000000 */
[----:B------:R-:W-:-:S13]  /*6470*/  LOP3.LUT P0, RZ, R18, 0x90, RZ, 0xc0, !PT ;  /* 0x0000009012ff7812 */ /* 0x000fda000780c0ff */
        /* <DEDUP_REMOVED lines=17> */
.L_x_60:
[----:B------:R-:W-:Y:S01]  /*6590*/  ISETP.GT.U32.AND P6, PT, R17, 0x3e, PT ;  /* 0x0000003e1100780c */ /* 0x000fe20003fc4070 */
[----:B------:R-:W-:Y:S01]  /*65a0*/  IMAD R18, R19, 0x2, R18 ;  /* 0x0000000213127824 */ /* 0x000fe200078e0212 */
[----:B------:R-:W-:Y:S01]  /*65b0*/  F2FP.F16.F32.PACK_AB R104, R105, R104 ;  /* 0x000000686968723e */ /* 0x000fe200000000ff */
[----:B------:R-:W-:Y:S01]  /*65c0*/  IMAD R19, R19, 0x2, R16 ;  /* 0x0000000213137824 */ /* 0x000fe200078e0210 */
[----:B------:R-:W-:Y:S02]  /*65d0*/  F2FP.F16.F32.PACK_AB R96, R97, R96 ;  /* 0x000000606160723e */ /* 0x000fe400000000ff */
[----:B------:R-:W-:Y:S02]  /*65e0*/  F2FP.F16.F32.PACK_AB R88, R89, R88 ;  /* 0x000000585958723e */ /* 0x000fe400000000ff */
[----:B------:R-:W-:Y:S02]  /*65f0*/  F2FP.F16.F32.PACK_AB R105, R107, R106 ;  /* 0x0000006a6b69723e */ /* 0x000fe400000000ff */
[----:B------:R-:W-:-:S02]  /*6600*/  F2FP.F16.F32.PACK_AB R97, R99, R98 ;  /* 0x000000626361723e */ /* 0x000fc400000000ff */
[----:B------:R-:W-:Y:S02]  /*6610*/  F2FP.F16.F32.PACK_AB R89, R91, R90 ;  /* 0x0000005a5b59723e */ /* 0x000fe400000000ff */
[----:B------:R-:W-:Y:S02]  /*6620*/  F2FP.F16.F32.PACK_AB R106, R109, R108 ;  /* 0x0000006c6d6a723e */ /* 0x000fe400000000ff */
[----:B------:R-:W-:Y:S02]  /*6630*/  F2FP.F16.F32.PACK_AB R107, R111, R110 ;  /* 0x0000006e6f6b723e */ /* 0x000fe400000000ff */
[----:B------:R-:W-:Y:S02]  /*6640*/  F2FP.F16.F32.PACK_AB R98, R101, R100 ;  /* 0x000000646562723e */ /* 0x000fe400000000ff */
[----:B------:R-:W-:Y:S02]  /*6650*/  F2FP.F16.F32.PACK_AB R99, R103, R102 ;  /* 0x000000666763723e */ /* 0x000fe400000000ff */
[----:B------:R-:W-:-:S02]  /*6660*/  F2FP.F16.F32.PACK_AB R90, R93, R92 ;  /* 0x0000005c5d5a723e */ /* 0x000fc400000000ff */
[----:B------:R-:W-:Y:S01]  /*6670*/  F2FP.F16.F32.PACK_AB R91, R95, R94 ;  /* 0x0000005e5f5b723e */ /* 0x000fe200000000ff */
[----:B------:R-:W-:Y:S06]  /*6680*/  @P6 BRA `(.L_x_61) ;  /* 0x0000000000046947 */ /* 0x000fec0003800000 */
[----:B------:R-:W-:-:S04]  /*6690*/  DEPBAR.LE SB0, 0x1 ;  /* 0x000080400000791a */ /* 0x000fc80000000000 */
.L_x_61:
[----:B------:R-:W-:Y:S05]  /*66a0*/  WARPSYNC.ALL ;  /* 0x0000000000007948 */ /* 0x000fea0003800000 */
[----:B------:R-:W-:Y:S06]  /*66b0*/  BAR.SYNC.DEFER_BLOCKING 0x1, 0x80 ;  /* 0x0042000000007b1d */ /* 0x000fec0000010000 */
[----:B------:R-:W-:Y:S01]  /*66c0*/  BSSY B0, `(.L_x_62) ;  /* 0x0000015000007945 */ /* 0x000fe20003800000 */
[----:B------:R4:W-:Y:S01]  /*66d0*/  STSM.16.M88.4 [R19+0x1100], R104 ;  /* 0x0011006813007844 */ /* 0x0009e20000000200 */
[----:B------:R-:W-:Y:S01]  /*66e0*/  @!PT LDS RZ, [RZ] ;  /* 0x00000000fffff984 */ /* 0x000fe20000000800 */
[----:B------:R-:W-:Y:S01]  /*66f0*/  @!PT LDS RZ, [RZ] ;  /* 0x00000000fffff984 */ /* 0x000fe20000000800 */
[----:B------:R-:W-:Y:S01]  /*6700*/  @!PT LDS RZ, [RZ] ;  /* 0x00000000fffff984 */ /* 0x000fe20000000800 */
[----:B------:R-:W-:Y:S01]  /*6710*/  @!PT LDS RZ, [RZ] ;  /* 0x00000000fffff984 */ /* 0x000fe20000000800 */
[----:B------:R5:W-:Y:S06]  /*6720*/  MEMBAR.ALL.CTA ;  /* 0x0000000000007992 */ /* 0x000bec0000008000 */
[----:B-----5:R-:W5:Y:S02]  /*6730*/  FENCE.VIEW.ASYNC.S ;  /* 0x00000000000073c6 */ /* 0x020f640000000000 */
[----:B-----5:R-:W-:Y:S06]  /*6740*/  BAR.SYNC.DEFER_BLOCKING 0x1, 0x80 ;  /* 0x0042000000007b1d */ /* 0x020fec0000010000 */
[----:B------:R-:W-:Y:S05]  /*6750*/  @P6 BRA `(.L_x_63) ;  /* 0x00000000002c6947 */ /* 0x000fea0003800000 */
[----:B------:R-:W-:Y:S01]  /*6760*/  S2UR UR12, SR_CTAID.Z ;  /* 0x00000000000c79c3 */ /* 0x000fe20000002700 */
[----:B------:R-:W-:Y:S01]  /*6770*/  R2UR UR8, R16 ;  /* 0x00000000100872ca */ /* 0x000fe200000e0000 */
[----:B------:R-:W-:Y:S01]  /*6780*/  UIADD3 UR4, UP0, UR46, 0xcf0, URZ ;  /* 0x00000cf02e047890 */ /* 0x000fe2000ff1e03f */
[----:B------:R-:W-:Y:S01]  /*6790*/  UMOV UR9, URZ ;  /* 0x0000003f00097c82 */ /* 0x000fe20008000000 */
[----:B------:R-:W-:Y:S02]  /*67a0*/  UMOV UR10, UR42 ;  /* 0x0000002a000a7c82 */ /* 0x000fe40008000000 */
[----:B------:R-:W-:Y:S02]  /*67b0*/  UIADD3.X UR5, URZ, UR47, URZ, UP0, !UPT ;  /* 0x0000002f3f057290 */ /* 0x000fe400087fe43f */
[----:B------:R-:W5:Y:S06]  /*67c0*/  S2UR UR11, SR_CTAID.Y ;  /* 0x00000000000b79c3 */ /* 0x000f6c0000002600 */
[----:B------:R-:W-:-:S09]  /*67d0*/  UIADD3 UR8, UR8, 0x1100, URZ ;  /* 0x0000110008087890 */ /* 0x000fd2000fffe03f */
[----:B-----5:R1:W-:Y:S01]  /*67e0*/  UTMASTG.4D [UR8], [UR4] ;  /* 0x00000008040073b5 */ /* 0x0203e20008018000 */
[----:B------:R0:W-:Y:S01]  /*67f0*/  UTMACMDFLUSH ;  /* 0x00000000000079b7 */ /* 0x0001e20000000000 */
[----:B-1----:R-:W-:-:S04]  /*6800*/  DEPBAR.LE SB0, 0x1 ;  /* 0x000080400000791a */ /* 0x002fc80000000000 */
.L_x_63:
[----:B------:R-:W-:Y:S05]  /*6810*/  BSYNC B0 ;  /* 0x0000000000007941 */ /* 0x000fea0003800000 */
.L_x_62:
        /* <DEDUP_REMOVED lines=14> */
[----:B------:R-:W-:Y:S01]  /*6900*/  UMOV UR9, 0x10 ;  /* 0x0000001000097882 */ /* 0x000fe20000000000 */
[----:B------:R-:W-:Y:S02]  /*6910*/  UMOV UR10, UR42 ;  /* 0x0000002a000a7c82 */ /* 0x000fe40008000000 */
[----:B------:R-:W-:Y:S02]  /*6920*/  UIADD3.X UR5, URZ, UR47, URZ, UP0, !UPT ;  /* 0x0000002f3f057290 */ /* 0x000fe400087fe43f */
[----:B------:R-:W5:Y:S06]  /*6930*/  S2UR UR11, SR_CTAID.Y ;  /* 0x00000000000b79c3 */ /* 0x000f6c0000002600 */
[----:B------:R-:W-:-:S09]  /*6940*/  UIADD3 UR8, UR8, 0x1900, URZ ;  /* 0x0000190008087890 */ /* 0x000fd2000fffe03f */
[----:B-----5:R1:W-:Y:S01]  /*6950*/  UTMASTG.4D [UR8], [UR4] ;  /* 0x00000008040073b5 */ /* 0x0203e20008018000 */
[----:B------:R0:W-:Y:S01]  /*6960*/  UTMACMDFLUSH ;  /* 0x00000000000079b7 */ /* 0x0001e20000000000 */
[----:B-1----:R-:W-:-:S04]  /*6970*/  DEPBAR.LE SB0, 0x1 ;  /* 0x000080400000791a */ /* 0x002fc80000000000 */
.L_x_65:
[----:B------:R-:W-:Y:S05]  /*6980*/  BSYNC B0 ;  /* 0x0000000000007941 */ /* 0x000fea0003800000 */
.L_x_64:
[----:B------:R-:W-:Y:S06]  /*6990*/  BAR.SYNC.DEFER_BLOCKING 0x1, 0x80 ;  /* 0x0042000000007b1d */ /* 0x000fec0000010000 */
[----:B------:R-:W-:Y:S01]  /*69a0*/  BSSY B0, `(.L_x_66) ;  /* 0x0000014000007945 */ /* 0x000fe20003800000 */
[----:B------:R1:W-:Y:S01]  /*69b0*/  STSM.16.M88.4 [R18], R88 ;  /* 0x0000005812007844 */ /* 0x0003e20000000200 */
        /* <DEDUP_REMOVED lines=16> */
[----:B-----5:R1:W-:Y:S02]  /*6ac0*/  UTMASTG.4D [UR8], [UR4] ;  /* 0x00000008040073b5 */ /* 0x0203e40008018000 */
[----:B-1----:R0:W-:Y:S02]  /*6ad0*/  UTMACMDFLUSH ;  /* 0x00000000000079b7 */ /* 0x0021e40000000000 */
.L_x_67:
[----:B------:R-:W-:Y:S05]  /*6ae0*/  BSYNC B0 ;  /* 0x0000000000007941 */ /* 0x000fea0003800000 */
.L_x_66:
[----:B------:R-:W-:Y:S01]  /*6af0*/  ULOP3.LUT UR38, UR38, 0x1, URZ, 0xc, !UPT ;  /* 0x0000000126267892 */ /* 0x000fe2000f8e0c3f */
[----:B------:R-:W-:-:S04]  /*6b00*/  DEPBAR.LE SB0, 0x0 ;  /* 0x000080000000791a */ /* 0x000fc80000000000 */
[----:B------:R-:W-:Y:S01]  /*6b10*/  ULEA UR37, UR37, UR38, 0x1 ;  /* 0x0000002625257291 */ /* 0x000fe2000f8e083f */
[----:B------:R-:W-:-:S04]  /*6b20*/  DEPBAR.LE SB0, 0x0 ;  /* 0x000080000000791a */ /* 0x000fc80000000000 */
[----:B------:R-:W-:-:S09]  /*6b30*/  ULEA UR37, UR37, UR36, 0x3 ;  /* 0x0000002425257291 */ /* 0x000fd2000f8e183f */
[----:B------:R-:W-:Y:S01]  /*6b40*/  SYNCS.ARRIVE.TRANS64.A1T0 RZ, [UR37+0x164a0], RZ ;  /* 0x0164a0ffffff79a7 */ /* 0x000fe20008100025 */
[----:B------:R-:W-:Y:S05]  /*6b50*/  EXIT ;  /* 0x000000000000794d */ /* 0x000fea0003800000 */
.L_x_6:
[----:B------:R-:W-:-:S08]  /*6b60*/  NOP ;  /* 0x0000000000007918 */ /* 0x000fd00000000000 */
[----:B------:R-:W1:-:S00]  /*6b70*/  USETMAXREG.DEALLOC.CTAPOOL 0x18 ;  /* 0x00000018000079c8 */ /* 0x000e4000080e0500 */
[----:B------:R-:W-:-:S13]  /*6b80*/  PLOP3.LUT P0, PT, PT, PT, UP0, 0x80, 0x0 ;  /* 0x000000000000781c */ /* 0x000fda0003f0f008 */
[----:B-1----:R-:W-:Y:S05]  /*6b90*/  @!P0 BRA `(.L_x_68) ;  /* 0x0000001800208947 */ /* 0x002fea0003800000 */
[----:B------:R-:W-:-:S13]  /*6ba0*/  ISETP.NE.AND P0, PT, RZ, UR4, PT ;  /* 0x00000004ff007c0c */ /* 0x000fda000bf05270 */
[----:B------:R-:W-:Y:S05]  /*6bb0*/  @P0 EXIT ;  /* 0x000000000000094d */ /* 0x000fea0003800000 */
[----:B------:R-:W1:Y:S01]  /*6bc0*/  LDC R2, c[0x0][0x288] ;  /* 0x0000a200ff027b82 */ /* 0x000e620000000800 */
[----:B------:R-:W-:Y:S01]  /*6bd0*/  ELECT P0, URZ, PT ;  /* 0x00000000003f782f */ /* 0x000fe20003800000 */
[----:B------:R-:W-:Y:S01]  /*6be0*/  UMOV UR14, URZ ;  /* 0x0000003f000e7c82 */ /* 0x000fe20008000000 */
[----:B-1----:R-:W-:-:S13]  /*6bf0*/  ISETP.GE.AND P1, PT, R2, 0x1, PT ;  /* 0x000000010200780c */ /* 0x002fda0003f26270 */
[----:B------:R-:W-:Y:S05]  /*6c00*/  @!P1 BRA `(.L_x_69) ;  /* 0x0000001400c09947 */ /* 0x000fea0003800000 */
[----:B------:R-:W-:Y:S01]  /*6c10*/  ULOP3.LUT UR4, UR29, 0x1, URZ, 0xfc, !UPT ;  /* 0x000000011d047892 */ /* 0x000fe2000f8efc3f */
[----:B------:R-:W1:Y:S03]  /*6c20*/  S2UR UR15, SR_CgaCtaId ;  /* 0x00000000000f79c3 */ /* 0x000e660000008800 */
[----:B------:R-:W-:-:S06]  /*6c30*/  UISETP.NE.AND UP0, UPT, UR4, 0x3, UPT ;  /* 0x000000030400788c */ /* 0x000fcc000bf05270 */
[----:B------:R-:W-:-:S13]  /*6c40*/  PLOP3.LUT P1, PT, PT, PT, UP0, 0x80, 0x0 ;  /* 0x000000000000781c */ /* 0x000fda0003f2f008 */
[----:B------:R-:W-:Y:S05]  /*6c50*/  @!P1 BRA `(.L_x_70) ;  /* 0x0000000000049947 */ /* 0x000fea0003800000 */
[----:B-1----:R-:W-:Y:S01]  /*6c60*/  BPT.TRAP 0x1 ;  /* 0x000000040000795c */ /* 0x002fe20000300000 */
.L_x_70:
[----:B------:R-:W-:Y:S01]  /*6c70*/  UMOV UR13, 0x400 ;  /* 0x00000400000d7882 */ /* 0x000fe20000000000 */
[----:B------:R-:W-:Y:S01]  /*6c80*/  SHF.L.U32 R0, RZ, 0x1f, RZ ;  /* 0x0000001fff007819 */ /* 0x000fe200000006ff */
[----:B-1----:R-:W-:Y:S01]  /*6c90*/  ULEA UR13, UR15, UR13, 0x18 ;  /* 0x0000000d0f0d7291 */ /* 0x002fe2000f8ec03f */
[----:B------:R-:W-:Y:S01]  /*6ca0*/  ISETP.GE.AND P3, PT, R2, 0x41, PT ;  /* 0x000000410200780c */ /* 0x000fe20003f66270 */
[----:B------:R-:W-:Y:S01]  /*6cb0*/  UMOV UR14, URZ ;  /* 0x0000003f000e7c82 */ /* 0x000fe20008000000 */
[----:B------:R-:W-:-:S06]  /*6cc0*/  ULDC.64 UR22, c[0x0][0x198] ;  /* 0x0000660000167ab9 */ /* 0x000fcc0000000a00 */
[----:B------:R-:W1:Y:S02]  /*6cd0*/  SYNCS.PHASECHK.TRANS64.TRYWAIT P2, [UR13+0x16480], R0 ;  /* 0x01648000ff0075a7 */ /* 0x000e64000804014d */
[----:B-1----:R-:W-:Y:S05]  /*6ce0*/  @!P2 BRA `(.L_x_71) ;  /* 0x0000003800e8a947 */ /* 0x002fea0003800000 */
.L_x_142:
[----:B------:R-:W-:Y:S04]  /*6cf0*/  BSSY B0, `(.L_x_72) ;  /* 0x000005d000007945 */ /* 0x000fe80003800000 */
[----:B------:R-:W-:Y:S05]  /*6d00*/  @!P0 BRA `(.L_x_73) ;  /* 0x00000004006c8947 */ /* 0x000fea0003800000 */
[----:B------:R-:W2:Y:S01]  /*6d10*/  S2UR UR7, SR_CTAID.Y ;  /* 0x00000000000779c3 */ /* 0x000ea20000002600 */
[----:B------:R-:W-:Y:S01]  /*6d20*/  UIADD3 UR4, UP0, UR22, 0x6f0, URZ ;  /* 0x000006f016047890 */ /* 0x000fe2000ff1e03f */
[----:B------:R-:W-:-:S04]  /*6d30*/  DEPBAR.LE SB0, 0x1 ;  /* 0x000080400000791a */ /* 0x000fc80000000000 */
[----:B------:R-:W-:Y:S02]  /*6d40*/  UIADD3 UR24, UR13, 0x10000, URZ ;  /* 0x000100000d187890 */ /* 0x000fe4000fffe03f */
[----:B------:R-:W3:Y:S01]  /*6d50*/  S2UR UR6, SR_CTAID.Z ;  /* 0x00000000000679c3 */ /* 0x000ee20000002700 */
[----:B------:R-:W-:Y:S02]  /*6d60*/  UIADD3.X UR5, URZ, UR23, URZ, UP0, !UPT ;  /* 0x000000173f057290 */ /* 0x000fe400087fe43f */
[----:B------:R-:W-:Y:S01]  /*6d70*/  UIADD3 UR8, UR13, 0x10600, URZ ;  /* 0x000106000d087890 */ /* 0x000fe2000fffe03f */
[----:B------:R-:W-:Y:S01]  /*6d80*/  UMOV UR25, URZ ;  /* 0x0000003f00197c82 */ /* 0x000fe20008000000 */
[----:B------:R-:W-:Y:S01]  /*6d90*/  UMOV UR26, URZ ;  /* 0x0000003f001a7c82 */ /* 0x000fe20008000000 */
[----:B------:R-:W-:Y:S01]  /*6da0*/  UMOV UR10, 0x8 ;  /* 0x00000008000a7882 */ /* 0x000fe20000000000 */
[----:B------:R-:W-:Y:S01]  /*6db0*/  UMOV UR9, UR25 ;  /* 0x0000001900097c82 */ /* 0x000fe20008000000 */
[----:B------:R-:W-:Y:S01]  /*6dc0*/  UIADD3 UR16, UR13, 0x10c00, URZ ;  /* 0x00010c000d107890 */ /* 0x000fe2000fffe03f */
[----:B------:R-:W-:Y:S01]  /*6dd0*/  UMOV UR18, 0x10 ;  /* 0x0000001000127882 */ /* 0x000fe20000000000 */
[----:B------:R-:W-:Y:S01]  /*6de0*/  UMOV UR17, UR25 ;  /* 0x0000001900117c82 */ /* 0x000fe20008000000 */
[----:B--2---:R-:W-:Y:S01]  /*6df0*/  UMOV UR27, UR7 ;  /* 0x00000007001b7c82 */ /* 0x004fe20008000000 */
[----:B------:R-:W-:Y:S01]  /*6e00*/  UMOV UR11, UR7 ;  /* 0x00000007000b7c82 */ /* 0x000fe20008000000 */
[----:B------:R-:W-:Y:S01]  /*6e10*/  UMOV UR19, UR7 ;  /* 0x0000000700137c82 */ /* 0x000fe20008000000 */
[----:B---3--:R-:W-:Y:S01]  /*6e20*/  UMOV UR28, UR6 ;  /* 0x00000006001c7c82 */ /* 0x008fe20008000000 */
[----:B------:R-:W-:Y:S01]  /*6e30*/  UMOV UR12, UR6 ;  /* 0x00000006000c7c82 */ /* 0x000fe20008000000 */
[----:B------:R-:W-:Y:S01]  /*6e40*/  UTMAREDG.4D.ADD [UR24], [UR4] ;  /* 0x00000018040073b6 */ /* 0x000fe20008018000 */
[----:B------:R-:W-:Y:S01]  /*6e50*/  UMOV UR20, UR6 ;  /* 0x0000000600147c82 */ /* 0x000fe20008000000 */
[----:B------:R2:W-:Y:S01]  /*6e60*/  UTMAREDG.4D.ADD [UR8], [UR4] ;  /* 0x00000008040073b6 */ /* 0x0005e20008018000 */
[----:B------:R3:W-:Y:S01]  /*6e70*/  UTMAREDG.4D.ADD [UR16], [UR4] ;  /* 0x00000010040073b6 */ /* 0x0007e20008018000 */
[----:B--2---:R-:W-:Y:S01]  /*6e80*/  UIADD3 UR8, UR13, 0x11200, URZ ;  /* 0x000112000d087890 */ /* 0x004fe2000fffe03f */
[----:B------:R-:W-:Y:S01]  /*6e90*/  UMOV UR10, 0x18 ;  /* 0x00000018000a7882 */ /* 0x000fe20000000000 */
[----:B---3--:R-:W-:-:S07]  /*6ea0*/  UIADD3 UR16, UR13, 0x11800, URZ ;  /* 0x000118000d107890 */ /* 0x008fce000fffe03f */
[----:B------:R2:W-:Y:S01]  /*6eb0*/  UTMAREDG.4D.ADD [UR8], [UR4] ;  /* 0x00000008040073b6 */ /* 0x0005e20008018000 */
[----:B------:R-:W-:Y:S02]  /*6ec0*/  UMOV UR18, 0x20 ;  /* 0x0000002000127882 */ /* 0x000fe40000000000 */
        /* <DEDUP_REMOVED lines=11> */
[----:B------:R-:W-:Y:S01]  /*6f80*/  UMOV UR17, 0x10 ;  /* 0x0000001000117882 */ /* 0x000fe20000000000 */
[----:B------:R-:W-:Y:S02]  /*6f90*/  UMOV UR18, UR26 ;  /* 0x0000001a00127c82 */ /* 0x000fe40008000000 */
[----:B------:R3:W-:Y:S01]  /*6fa0*/  UTMAREDG.4D.ADD [UR16], [UR4] ;  /* 0x00000010040073b6 */ /* 0x0007e20008018000 */
[----:B--2---:R-:W-:Y:S01]  /*6fb0*/  UIADD3 UR8, UR13, 0x10800, URZ ;  /* 0x000108000d087890 */ /* 0x004fe2000fffe03f */
[----:B------:R-:W-:Y:S01]  /*6fc0*/  UMOV UR9, 0x10 ;  /* 0x0000001000097882 */ /* 0x000fe20000000000 */
[----:B------:R-:W-:Y:S01]  /*6fd0*/  UMOV UR10, 0x8 ;  /* 0x00000008000a7882 */ /* 0x000fe20000000000 */
[----:B---3--:R-:W-:-:S06]  /*6fe0*/  UIADD3 UR16, UR13, 0x10e00, URZ ;  /* 0x00010e000d107890 */ /* 0x008fcc000fffe03f */
        /* <DEDUP_REMOVED lines=42> */
[----:B------:R-:W-:-:S08]  /*7290*/  UMOV UR10, 0x38 ;  /* 0x00000038000a7882 */ /* 0x000fd00000000000 */
[----:B------:R3:W-:Y:S02]  /*72a0*/  UTMAREDG.4D.ADD [UR8], [UR4] ;  /* 0x00000008040073b6 */ /* 0x0007e40008018000 */
[----:B---3--:R0:W-:Y:S02]  /*72b0*/  UTMACMDFLUSH ;  /* 0x00000000000079b7 */ /* 0x0081e40000000000 */
.L_x_73:
[----:B------:R-:W-:Y:S05]  /*72c0*/  BSYNC B0 ;  /* 0x0000000000007941 */ /* 0x000fea0003800000 */
.L_x_72:
[----:B------:R-:W-:Y:S05]  /*72d0*/  @!P3 BRA `(.L_x_69) ;  /* 0x00000010000cb947 */ /* 0x000fea0003800000 */
[----:B------:R-:W-:Y:S01]  /*72e0*/  VIADD R2, R2, 0x3f ;  /* 0x0000003f02027836 */ /* 0x000fe20000000000 */
[----:B------:R-:W-:Y:S01]  /*72f0*/  UMOV UR4, 0x40 ;  /* 0x0000004000047882 */ /* 0x000fe20000000000 */
[----:B------:R-:W-:Y:S01]  /*7300*/  UMOV UR5, 0x60 ;  /* 0x0000006000057882 */ /* 0x000fe20000000000 */
[----:B-1----:R-:W-:Y:S01]  /*7310*/  IMAD.MOV.U32 R0, RZ, RZ, RZ ;  /* 0x000000ffff007224 */ /* 0x002fe200078e00ff */
[----:B------:R-:W-:Y:S01]  /*7320*/  UMOV UR14, URZ ;  /* 0x0000003f000e7c82 */ /* 0x000fe20008000000 */
[----:B------:R-:W-:Y:S01]  /*7330*/  SHF.R.S32.HI R3, RZ, 0x1f, R2 ;  /* 0x0000001fff037819 */ /* 0x000fe20000011402 */
[----:B------:R-:W-:Y:S01]  /*7340*/  IMAD.U32 R4, RZ, RZ, UR5 ;  /* 0x00000005ff047e24 */ /* 0x000fe2000f8e00ff */
[----:B------:R-:W-:Y:S01]  /*7350*/  UMOV UR5, 0x50 ;  /* 0x0000005000057882 */ /* 0x000fe20000000000 */
[----:B------:R-:W-:Y:S01]  /*7360*/  UMOV UR7, 0x1 ;  /* 0x0000000100077882 */ /* 0x000fe20000000000 */
[----:B------:R-:W-:Y:S01]  /*7370*/  LEA.HI R3, R3, R2, RZ, 0x6 ;  /* 0x0000000203037211 */ /* 0x000fe200078f30ff */
[----:B------:R-:W-:Y:S01]  /*7380*/  IMAD.U32 R2, RZ, RZ, UR4 ;  /* 0x00000004ff027e24 */ /* 0x000fe2000f8e00ff */
[----:B------:R-:W-:Y:S01]  /*7390*/  UMOV UR4, 0x58 ;  /* 0x0000005800047882 */ /* 0x000fe20000000000 */
[----:B------:R-:W-:Y:S01]  /*73a0*/  IMAD.U32 R7, RZ, RZ, UR5 ;  /* 0x00000005ff077e24 */ /* 0x000fe2000f8e00ff */
[----:B------:R-:W-:Y:S01]  /*73b0*/  LEA.HI.SX32 R3, R3, 0x1, 0x1a ;  /* 0x0000000103037811 */ /* 0x000fe200078fd2ff */
[----:B------:R-:W-:Y:S01]  /*73c0*/  IMAD.U32 R5, RZ, RZ, UR4 ;  /* 0x00000004ff057e24 */ /* 0x000fe2000f8e00ff */
[----:B------:R-:W-:Y:S01]  /*73d0*/  UMOV UR4, 0x48 ;  /* 0x0000004800047882 */ /* 0x000fe20000000000 */
[----:B------:R-:W-:Y:S01]  /*73e0*/  UMOV UR58, 0x78 ;  /* 0x00000078003a7882 */ /* 0x000fe20000000000 */
[----:B------:R-:W-:-:S07]  /*73f0*/  IMAD.U32 R6, RZ, RZ, UR4 ;  /* 0x00000004ff067e24 */ /* 0x000fce000f8e00ff */
.L_x_81:
[----:B-1----:R-:W-:Y:S05]  /*7400*/  @!P1 BRA `(.L_x_74) ;  /* 0x0000000000049947 */ /* 0x002fea0003800000 */
[----:B------:R-:W-:Y:S01]  /*7410*/  BPT.TRAP 0x1 ;  /* 0x000000040000795c */ /* 0x000fe20000300000 */
.L_x_74:
[----:B------:R-:W-:Y:S01]  /*7420*/  ULEA UR4, UR7, UR13, 0x3 ;  /* 0x0000000d07047291 */ /* 0x000fe2000f8e183f */
[----:B------:R-:W-:-:S08]  /*7430*/  SHF.L.U32 R8, R0, 0x1f, RZ ;  /* 0x0000001f00087819 */ /* 0x000fd000000006ff */
[----:B------:R-:W1:Y:S02]  /*7440*/  SYNCS.PHASECHK.TRANS64.TRYWAIT P2, [UR4+0x16480], R8 ;  /* 0x01648008ff0075a7 */ /* 0x000e640008040144 */
[----:B-1----:R-:W-:Y:S05]  /*7450*/  @!P2 BRA `(.L_x_75) ;  /* 0x000000340024a947 */ /* 0x002fea0003800000 */
.L_x_143:
[----:B------:R-:W-:Y:S04]  /*7460*/  BSSY B0, `(.L_x_76) ;  /* 0x0000003000007945 */ /* 0x000fe80003800000 */
[----:B------:R-:W-:Y:S05]  /*7470*/  @!P0 BRA `(.L_x_77) ;  /* 0x0000000000048947 */ /* 0x000fea0003800000 */
[----:B------:R-:W-:-:S04]  /*7480*/  DEPBAR.LE SB0, 0x1 ;  /* 0x000080400000791a */ /* 0x000fc80000000000 */
.L_x_77:
[----:B------:R-:W-:Y:S05]  /*7490*/  BSYNC B0 ;  /* 0x0000000000007941 */ /* 0x000fea0003800000 */
.L_x_76:
[----:B------:R-:W-:Y:S05]  /*74a0*/  @!P1 BRA `(.L_x_78) ;  /* 0x0000000000049947 */ /* 0x000fea0003800000 */
[----:B------:R-:W-:Y:S01]  /*74b0*/  BPT.TRAP 0x1 ;  /* 0x000000040000795c */ /* 0x000fe20000300000 */
.L_x_78:
[----:B------:R-:W-:Y:S01]  /*74c0*/  ULEA UR4, UR14, UR13, 0x3 ;  /* 0x0000000d0e047291 */ /* 0x000fe2000f8e183f */
[----:B------:R-:W-:Y:S01]  /*74d0*/  BSSY B0, `(.L_x_79) ;  /* 0x00000cb000007945 */ /* 0x000fe20003800000 */
[----:B------:R-:W-:Y:S02]  /*74e0*/  UIADD3 UR14, UR14, 0x1, URZ ;  /* 0x000000010e0e7890 */ /* 0x000fe4000fffe03f */
[----:B------:R-:W-:Y:S02]  /*74f0*/  UIADD3 UR4, UR4, 0x16490, URZ ;  /* 0x0001649004047890 */ /* 0x000fe4000fffe03f */
[----:B------:R-:W-:Y:S02]  /*7500*/  UISETP.NE.AND UP0, UPT, UR14, 0x2, UPT ;  /* 0x000000020e00788c */ /* 0x000fe4000bf05270 */
[----:B------:R-:W-:Y:S02]  /*7510*/  UPRMT UR4, UR15, 0x654, UR4 ;  /* 0x000006540f047896 */ /* 0x000fe40008000004 */
[----:B------:R-:W-:-:S07]  /*7520*/  USEL UR14, UR14, URZ, UP0 ;  /* 0x0000003f0e0e7287 */ /* 0x000fce0008000000 */
[----:B------:R-:W-:Y:S01]  /*7530*/  SYNCS.ARRIVE.TRANS64.RED.A1T0 RZ, [UR4], RZ ;  /* 0x000000ffffff79a7 */ /* 0x000fe20008100404 */
[----:B------:R-:W-:Y:S05]  /*7540*/  @!P0 BRA `(.L_x_80) ;  /* 0x0000000c000c8947 */ /* 0x000fea0003800000 */
[----:B------:R-:W2:Y:S01]  /*7550*/  S2UR UR28, SR_CTAID.Z ;  /* 0x00000000001c79c3 */ /* 0x000ea20000002700 */
[----:B------:R3:W-:Y:S01]  /*7560*/  STL [R1+0x88], R0 ;  /* 0x0000880001007387 */ /* 0x0007e20000100800 */
[----:B------:R-:W-:Y:S01]  /*7570*/  R2UR UR26, R2 ;  /* 0x00000000021a72ca */ /* 0x000fe200000e0000 */
[----:B------:R-:W-:Y:S01]  /*7580*/  UIADD3 UR4, UP0, UR22, 0x6f0, URZ ;  /* 0x000006f016047890 */ /* 0x000fe2000ff1e03f */
[----:B-1----:R-:W-:Y:S01]  /*7590*/  MOV R8, UR15 ;  /* 0x0000000f00087c02 */ /* 0x002fe20008000f00 */
[----:B------:R-:W-:Y:S01]  /*75a0*/  STL [R1+0x90], R2 ;  /* 0x0000900201007387 */ /* 0x000fe20000100800 */
[----:B------:R-:W-:Y:S01]  /*75b0*/  R2UR UR10, R6 ;  /* 0x00000000060a72ca */ /* 0x000fe200000e0000 */
[----:B------:R-:W-:Y:S01]  /*75c0*/  UIMAD UR6, UR7, 0x3000, UR13 ;  /* 0x00003000070678a4 */ /* 0x000fe2000f8e020d */
[----:B------:R-:W1:Y:S01]  /*75d0*/  S2UR UR27, SR_CTAID.Y ;  /* 0x00000000001b79c3 */ /* 0x000e620000002600 */
[----:B------:R4:W-:Y:S01]  /*75e0*/  STL [R1+0x8c], R3 ;  /* 0x00008c0301007387 */ /* 0x0009e20000100800 */
[----:B------:R-:W-:Y:S01]  /*75f0*/  UMOV UR9, 0x10 ;  /* 0x0000001000097882 */ /* 0x000fe20000000000 */
[----:B---3--:R-:W-:Y:S01]  /*7600*/  MOV R0, UR13 ;  /* 0x0000000d00007c02 */ /* 0x008fe20008000f00 */
[----:B------:R-:W-:Y:S01]  /*7610*/  UMOV UR25, URZ ;  /* 0x0000003f00197c82 */ /* 0x000fe20008000000 */
[----:B------:R-:W-:Y:S01]  /*7620*/  R2UR UR50, R7 ;  /* 0x00000000073272ca */ /* 0x000fe200000e0000 */
[----:B------:R-:W-:Y:S01]  /*7630*/  UMOV UR49, 0x10 ;  /* 0x0000001000317882 */ /* 0x000fe20000000000 */
[----:B------:R-:W-:Y:S01]  /*7640*/  UMOV UR30, URZ ;  /* 0x0000003f001e7c82 */ /* 0x000fe20008000000 */
[----:B------:R-:W-:Y:S01]  /*7650*/  STL [R1+0x80], R0 ;  /* 0x0000800001007387 */ /* 0x000fe20000100800 */
[----:B------:R-:W-:Y:S01]  /*7660*/  S2UR UR21, SR_CTAID.Z ;  /* 0x00000000001579c3 */ /* 0x000fe20000002700 */
[----:B------:R-:W-:Y:S01]  /*7670*/  R2UR UR42, R4 ;  /* 0x00000000042a72ca */ /* 0x000fe200000e0000 */
[----:B------:R-:W-:Y:S01]  /*7680*/  UMOV UR18, UR26 ;  /* 0x0000001a00127c82 */ /* 0x000fe20008000000 */
[----:B----4-:R-:W-:Y:S01]  /*7690*/  MOV R3, UR14 ;  /* 0x0000000e00037c02 */ /* 0x010fe20008000f00 */
[----:B------:R-:W-:Y:S01]  /*76a0*/  UMOV UR17, 0x10 ;  /* 0x0000001000117882 */ /* 0x000fe20000000000 */
[----:B------:R-:W-:Y:S01]  /*76b0*/  MOV R13, UR29 ;  /* 0x0000001d000d7c02 */ /* 0x000fe20008000f00 */
[----:B--2---:R-:W-:-:S02]  /*76c0*/  UMOV UR12, UR28 ;  /* 0x0000001c000c7c82 */ /* 0x004fc40008000000 */
[----:B------:R-:W-:Y:S01]  /*76d0*/  STL [R1+0x84], R3 ;  /* 0x0000840301007387 */ /* 0x000fe20000100800 */
[----:B------:R-:W-:Y:S01]  /*76e0*/  MOV R2, UR12 ;  /* 0x0000000c00027c02 */ /* 0x000fe20008000f00 */
[----:B------:R-:W-:Y:S01]  /*76f0*/  UMOV UR52, UR28 ;  /* 0x0000001c00347c82 */ /* 0x000fe20008000000 */
[----:B------:R-:W-:Y:S01]  /*7700*/  UMOV UR60, UR28 ;  /* 0x0000001c003c7c82 */ /* 0x000fe20008000000 */
[----:B------:R-:W-:Y:S02]  /*7710*/  UMOV UR20, UR28 ;  /* 0x0000001c00147c82 */ /* 0x000fe40008000000 */
[----:B------:R2:W-:Y:S01]  /*7720*/  STL [R1+0x94], R2 ;  /* 0x0000940201007387 */ /* 0x0005e20000100800 */
[----:B------:R-:W-:Y:S02]  /*7730*/  UIADD3.X UR5, URZ, UR23, URZ, UP0, !UPT ;  /* 0x000000173f057290 */ /* 0x000fe400087fe43f */
[----:B------:R-:W-:Y:S02]  /*7740*/  UIADD3 UR24, UR6, 0x10000, URZ ;  /* 0x0001000006187890 */ /* 0x000fe4000fffe03f */
[----:B------:R-:W-:-:S02]  /*7750*/  UIADD3 UR8, UR6, 0x10600, URZ ;  /* 0x0001060006087890 */ /* 0x000fc4000fffe03f */
[----:B------:R-:W-:Y:S01]  /*7760*/  UIADD3 UR48, UR6, 0x10c00, URZ ;  /* 0x00010c0006307890 */ /* 0x000fe2000fffe03f */
[----:B-1----:R-:W-:Y:S01]  /*7770*/  UMOV UR11, UR27 ;  /* 0x0000001b000b7c82 */ /* 0x002fe20008000000 */
[----:B--2---:R-:W2:Y:S01]  /*7780*/  LDL.LU R2, [R1+0x80] ;  /* 0x0000800001027983 */ /* 0x004ea20000300800 */
[----:B------:R-:W-:Y:S01]  /*7790*/  MOV R0, UR10 ;  /* 0x0000000a00007c02 */ /* 0x000fe20008000f00 */
[----:B------:R-:W1:Y:S01]  /*77a0*/  S2UR UR14, SR_CTAID.Y ;  /* 0x00000000000e79c3 */ /* 0x000e620000002600 */
[----:B------:R-:W-:Y:S01]  /*77b0*/  MOV R12, UR49 ;  /* 0x00000031000c7c02 */ /* 0x000fe20008000f00 */
[----:B------:R-:W-:Y:S01]  /*77c0*/  UMOV UR51, UR27 ;  /* 0x0000001b00337c82 */ /* 0x000fe20008000000 */
[----:B------:R-:W-:Y:S01]  /*77d0*/  UMOV UR43, UR27 ;  /* 0x0000001b002b7c82 */ /* 0x000fe20008000000 */
[----:B------:R1:W-:Y:S01]  /*77e0*/  UTMAREDG.4D.ADD [UR24], [UR4] ;  /* 0x00000018040073b6 */ /* 0x0003e20008018000 */
[----:B------:R-:W-:Y:S01]  /*77f0*/  UMOV UR59, UR27 ;  /* 0x0000001b003b7c82 */ /* 0x000fe20008000000 */
[----:B------:R-:W-:Y:S01]  /*7800*/  UMOV UR19, UR27 ;  /* 0x0000001b00137c82 */ /* 0x000fe20008000000 */
[----:B--2---:R2:W-:Y:S04]  /*7810*/  STL [R1+0x98], R2 ;  /* 0x0000980201007387 */ /* 0x0045e80000100800 */
[----:B--2---:R-:W2:Y:S01]  /*7820*/  LDL.LU R2, [R1+0x84] ;  /* 0x0000840001027983 */ /* 0x004ea20000300800 */
[----:B------:R-:W-:-:S03]  /*7830*/  R2UR UR10, R5 ;  /* 0x00000000050a72ca */ /* 0x000fc600000e0000 */
[----:B--2---:R2:W-:Y:S02]  /*7840*/  STL [R1+0x9c], R2 ;  /* 0x00009c0201007387 */ /* 0x0045e40000100800 */
[----:B--2---:R-:W-:-:S05]  /*7850*/  IMAD.MOV.U32 R2, RZ, RZ, R8 ;  /* 0x000000ffff027224 */ /* 0x004fca00078e0008 */
[----:B------:R-:W-:Y:S02]  /*7860*/  R2UR UR15, R2 ;  /* 0x00000000020f72ca */ /* 0x000fe400000e0000 */
[----:B------:R-:W2:Y:S01]  /*7870*/  LDL.LU R2, [R1+0x9c] ;  /* 0x00009c0001027983 */ /* 0x000ea20000300800 */
[----:B------:R-:W-:Y:S01]  /*7880*/  UMOV UR34, UR10 ;  /* 0x0000000a00227c82 */ /* 0x000fe20008000000 */
[----:B------:R-:W-:Y:S02]  /*7890*/  MOV R16, UR10 ;  /* 0x0000000a00107c02 */ /* 0x000fe40008000f00 */
[----:B------:R-:W-:Y:S02]  /*78a0*/  R2UR UR10, R6 ;  /* 0x00000000060a72ca */ /* 0x000fe400000e0000 */
[----:B------:R-:W-:Y:S01]  /*78b0*/  MOV R8, UR9 ;  /* 0x0000000900087c02 */ /* 0x000fe20008000f00 */
[----:B------:R-:W-:Y:S01]  /*78c0*/  UMOV UR9, UR25 ;  /* 0x0000001900097c82 */ /* 0x000fe20008000000 */
[----:B------:R-:W-:Y:S01]  /*78d0*/  UMOV UR49, UR30 ;  /* 0x0000001e00317c82 */ /* 0x000fe20008000000 */
[----:B------:R-:W-:Y:S01]  /*78e0*/  MOV R10, UR51 ;  /* 0x00000033000a7c02 */ /* 0x000fe20008000f00 */
[----:B------:R-:W-:Y:S01]  /*78f0*/  UMOV UR35, UR27 ;  /* 0x0000001b00237c82 */ /* 0x000fe20008000000 */
[----:B------:R-:W-:Y:S01]  /*7900*/  MOV R19, UR43 ;  /* 0x0000002b00137c02 */ /* 0x000fe20008000f00 */
[----:B-1----:R-:W-:Y:S01]  /*7910*/  UMOV UR27, UR14 ;  /* 0x0000000e001b7c82 */ /* 0x002fe20008000000 */
[----:B------:R-:W-:-:S04]  /*7920*/  UMOV UR43, UR14 ;  /* 0x0000000e002b7c82 */ /* 0x000fc80008000000 */
[----:B------:R-:W-:Y:S01]  /*7930*/  UTMAREDG.4D.ADD [UR8], [UR4] ;  /* 0x00000008040073b6 */ /* 0x000fe20008018000 */
[----:B------:R1:W-:Y:S02]  /*7940*/  UTMAREDG.4D.ADD [UR48], [UR4] ;  /* 0x00000030040073b6 */ /* 0x0003e40008018000 */
[----:B-1----:R-:W-:Y:S01]  /*7950*/  UMOV UR51, UR14 ;  /* 0x0000000e00337c82 */ /* 0x002fe20008000000 */
[----:B--2---:R-:W-:Y:S02]  /*7960*/  R2UR UR14, R2 ;  /* 0x00000000020e72ca */ /* 0x004fe400000e0000 */
[----:B------:R-:W2:Y:S01]  /*7970*/  LDL.LU R2, [R1+0x98] ;  /* 0x0000980001027983 */ /* 0x000ea20000300800 */
[----:B------:R-:W1:Y:S01]  /*7980*/  S2UR UR13, SR_CTAID.Z ;  /* 0x00000000000d79c3 */ /* 0x000e620000002700 */
[----:B------:R-:W-:Y:S01]  /*7990*/  UMOV UR44, UR21 ;  /* 0x00000015002c7c82 */ /* 0x000fe20008000000 */
[----:B------:R-:W-:Y:S01]  /*79a0*/  MOV R9, UR52 ;  /* 0x0000003400097c02 */ /* 0x000fe20008000f00 */
[----:B------:R-:W-:Y:S01]  /*79b0*/  UMOV UR36, UR28 ;  /* 0x0000001c00247c82 */ /* 0x000fe20008000000 */
[----:B------:R-:W-:Y:S01]  /*79c0*/  MOV R18, UR44 ;  /* 0x0000002c00127c02 */ /* 0x000fe20008000f00 */
[----:B-1----:R-:W-:Y:S01]  /*79d0*/  UMOV UR28, UR13 ;  /* 0x0000000d001c7c82 */ /* 0x002fe20008000000 */
[----:B------:R-:W-:Y:S01]  /*79e0*/  UMOV UR44, UR13 ;  /* 0x0000000d002c7c82 */ /* 0x000fe20008000000 */
[----:B------:R-:W-:Y:S01]  /*79f0*/  UMOV UR52, UR13 ;  /* 0x0000000d00347c82 */ /* 0x000fe20008000000 */
[----:B--2---:R-:W-:-:S02]  /*7a00*/  R2UR UR13, R2 ;  /* 0x00000000020d72ca */ /* 0x004fc400000e0000 */
[----:B------:R-:W2:Y:S01]  /*7a10*/  LDL.LU R2, [R1+0x94] ;  /* 0x0000940001027983 */ /* 0x000ea20000300800 */
[----:B------:R-:W-:Y:S02]  /*7a20*/  MOV R14, UR12 ;  /* 0x0000000c000e7c02 */ /* 0x000fe40008000f00 */
[----:B------:R-:W-:Y:S01]  /*7a30*/  MOV R15, UR11 ;  /* 0x0000000b000f7c02 */ /* 0x000fe20008000f00 */
[----:B------:R-:W-:Y:S01]  /*7a40*/  UMOV UR46, UR10 ;  /* 0x0000000a002e7c82 */ /* 0x000fe20008000000 */
[----:B------:R-:W-:Y:S02]  /*7a50*/  MOV R3, UR11 ;  /* 0x0000000b00037c02 */ /* 0x000fe40008000f00 */
[----:B------:R-:W-:Y:S02]  /*7a60*/  R2UR UR12, R14 ;  /* 0x000000000e0c72ca */ /* 0x000fe400000e0000 */
[----:B------:R-:W-:Y:S02]  /*7a70*/  R2UR UR11, R15 ;  /* 0x000000000f0b72ca */ /* 0x000fe400000e0000 */
[----:B------:R-:W-:Y:S01]  /*7a80*/  R2UR UR10, R16 ;  /* 0x00000000100a72ca */ /* 0x000fe200000e0000 */
[----:B------:R-:W-:Y:S01]  /*7a90*/  UIADD3 UR8, UR6, 0x11200, URZ ;  /* 0x0001120006087890 */ /* 0x000fe2000fffe03f */
[----:B------:R-:W-:-:S11]  /*7aa0*/  UMOV UR9, UR30 ;  /* 0x0000001e00097c82 */ /* 0x000fd60008000000 */
[----:B------:R1:W-:Y:S01]  /*7ab0*/  UTMAREDG.4D.ADD [UR8], [UR4] ;  /* 0x00000008040073b6 */ /* 0x0003e20008018000 */
[----:B------:R-:W-:Y:S01]  /*7ac0*/  UMOV UR39, UR10 ;  /* 0x0000000a00277c82 */ /* 0x000fe20008000000 */
[----:B-1----:R-:W-:Y:S02]  /*7ad0*/  R2UR UR11, R3 ;  /* 0x00000000030b72ca */ /* 0x002fe400000e0000 */
[----:B------:R-:W-:Y:S01]  /*7ae0*/  R2UR UR10, R0 ;  /* 0x00000000000a72ca */ /* 0x000fe200000e0000 */
[----:B------:R3:W5:Y:S04]  /*7af0*/  LDL.LU R3, [R1+0x8c] ;  /* 0x00008c0001037983 */ /* 0x0007680000300800 */
[----:B------:R3:W5:Y:S01]  /*7b00*/  LDL.LU R0, [R1+0x88] ;  /* 0x0000880001007983 */ /* 0x0007620000300800 */
[----:B------:R-:W-:Y:S01]  /*7b10*/  MOV R14, UR26 ;  /* 0x0000001a000e7c02 */ /* 0x000fe20008000f00 */
[----:B------:R-:W-:Y:S01]  /*7b20*/  UIADD3 UR40, UR6, 0x11800, URZ ;  /* 0x0001180006287890 */ /* 0x000fe2000fffe03f */
[----:B------:R-:W-:Y:S01]  /*7b30*/  MOV R11, UR50 ;  /* 0x00000032000b7c02 */ /* 0x000fe20008000f00 */
[----:B------:R-:W-:Y:S01]  /*7b40*/  UIADD3 UR26, UR58, -0x10, URZ ;  /* 0xfffffff03a1a7890 */ /* 0x000fe2000fffe03f */
[----:B------:R-:W-:Y:S01]  /*7b50*/  UMOV UR45, UR50 ;  /* 0x00000032002d7c82 */ /* 0x000fe20008000000 */
[----:B------:R-:W-:-:S02]  /*7b60*/  UIADD3 UR24, UR6, 0x11e00, URZ ;  /* 0x00011e0006187890 */ /* 0x000fc4000fffe03f */
[----:B------:R-:W-:Y:S02]  /*7b70*/  UIADD3 UR50, UR58, -0x8, URZ ;  /* 0xfffffff83a327890 */ /* 0x000fe4000fffe03f */
[----:B------:R-:W-:Y:S01]  /*7b80*/  UIADD3 UR48, UR6, 0x12400, URZ ;  /* 0x0001240006307890 */ /* 0x000fe2000fffe03f */
[----:B------:R-:W1:Y:S01]  /*7b90*/  S2UR UR31, SR_CTAID.Y ;  /* 0x00000000001f79c3 */ /* 0x000e620000002600 */
[----:B------:R-:W-:Y:S01]  /*7ba0*/  UMOV UR41, 0x10 ;  /* 0x0000001000297882 */ /* 0x000fe20000000000 */
[----:B------:R-:W-:Y:S01]  /*7bb0*/  UMOV UR25, 0x10 ;  /* 0x0000001000197882 */ /* 0x000fe20000000000 */
[----:B------:R-:W-:Y:S01]  /*7bc0*/  MOV R21, UR41 ;  /* 0x0000002900157c02 */ /* 0x000fe20008000f00 */
[----:B------:R-:W-:Y:S01]  /*7bd0*/  UMOV UR41, UR30 ;  /* 0x0000001e00297c82 */ /* 0x000fe20008000000 */
[----:B------:R-:W-:Y:S01]  /*7be0*/  MOV R15, UR25 ;  /* 0x00000019000f7c02 */ /* 0x000fe20008000f00 */
[----:B------:R-:W-:Y:S01]  /*7bf0*/  UMOV UR25, UR30 ;  /* 0x0000001e00197c82 */ /* 0x000fe20008000000 */
[----:B------:R-:W-:Y:S01]  /*7c00*/  R2UR UR9, R8 ;  /* 0x00000000080972ca */ /* 0x000fe200000e0000 */
[----:B------:R4:W-:Y:S01]  /*7c10*/  UTMAREDG.4D.ADD [UR40], [UR4] ;  /* 0x00000028040073b6 */ /* 0x0009e20008018000 */
[----:B------:R-:W-:Y:S01]  /*7c20*/  UMOV UR57, UR30 ;  /* 0x0000001e00397c82 */ /* 0x000fe20008000000 */
[----:B------:R-:W-:Y:S01]  /*7c30*/  UIADD3 UR56, UR6, 0x12a00, URZ ;  /* 0x00012a0006387890 */ /* 0x000fe2000fffe03f */
[----:B------:R-:W-:Y:S01]  /*7c40*/  MOV R20, UR42 ;  /* 0x0000002a00147c02 */ /* 0x000fe20008000f00 */
[----:B------:R-:W-:Y:S01]  /*7c50*/  UMOV UR30, UR50 ;  /* 0x00000032001e7c82 */ /* 0x000fe20008000000 */
[----:B--2---:R-:W-:Y:S01]  /*7c60*/  R2UR UR12, R2 ;  /* 0x00000000020c72ca */ /* 0x004fe200000e0000 */
[----:B------:R2:W-:Y:S01]  /*7c70*/  UTMAREDG.4D.ADD [UR24], [UR4] ;  /* 0x00000018040073b6 */ /* 0x0005e20008018000 */
[----:B------:R3:W5:Y:S01]  /*7c80*/  LDL.LU R2, [R1+0x90] ;  /* 0x0000900001027983 */ /* 0x0007620000300800 */
[----:B------:R-:W-:Y:S01]  /*7c90*/  UIADD3 UR16, UR6, 0x10200, URZ ;  /* 0x0001020006107890 */ /* 0x000fe2000fffe03f */
[----:B------:R1:W-:Y:S01]  /*7ca0*/  UTMAREDG.4D.ADD [UR48], [UR4] ;  /* 0x00000030040073b6 */ /* 0x0003e20008018000 */
[----:B------:R-:W-:Y:S01]  /*7cb0*/  UIADD3 UR8, UR6, 0x10800, URZ ;  /* 0x0001080006087890 */ /* 0x000fe2000fffe03f */
[----:B------:R-:W-:Y:S01]  /*7cc0*/  UMOV UR37, UR26 ;  /* 0x0000001a00257c82 */ /* 0x000fe20008000000 */
[----:B------:R-:W-:Y:S01]  /*7cd0*/  UMOV UR38, UR42 ;  /* 0x0000002a00267c82 */ /* 0x000fe20008000000 */
[----:B----4-:R-:W-:-:S02]  /*7ce0*/  R2UR UR44, R18 ;  /* 0x00000000122c72ca */ /* 0x010fc400000e0000 */
[----:B--2---:R-:W-:Y:S01]  /*7cf0*/  R2UR UR26, R14 ;  /* 0x000000000e1a72ca */ /* 0x004fe200000e0000 */
[----:B------:R-:W-:Y:S01]  /*7d00*/  UIADD3 UR32, UR6, 0x11400, URZ ;  /* 0x0001140006207890 */ /* 0x000fe2000fffe03f */
[----:B------:R-:W-:Y:S01]  /*7d10*/  R2UR UR43, R19 ;  /* 0x00000000132b72ca */ /* 0x000fe200000e0000 */
[----:B------:R-:W-:Y:S01]  /*7d20*/  UTMAREDG.4D.ADD [UR56], [UR4] ;  /* 0x00000038040073b6 */ /* 0x000fe20008018000 */
[----:B------:R-:W-:Y:S02]  /*7d30*/  R2UR UR42, R20 ;  /* 0x00000000142a72ca */ /* 0x000fe400000e0000 */
[----:B------:R-:W-:Y:S02]  /*7d40*/  R2UR UR41, R21 ;  /* 0x00000000152972ca */ /* 0x000fe400000e0000 */
[----:B------:R-:W-:Y:S01]  /*7d50*/  R2UR UR25, R15 ;  /* 0x000000000f1972ca */ /* 0x000fe200000e0000 */
[----:B------:R-:W-:Y:S01]  /*7d60*/  UIADD3 UR40, UR6, 0x11a00, URZ ;  /* 0x00011a0006287890 */ /* 0x000fe2000fffe03f */
[----:B------:R-:W-:Y:S01]  /*7d70*/  MOV R16, UR46 ;  /* 0x0000002e00107c02 */ /* 0x000fe20008000f00 */
[----:B------:R2:W-:Y:S01]  /*7d80*/  UTMAREDG.4D.ADD [UR16], [UR4] ;  /* 0x00000010040073b6 */ /* 0x0005e20008018000 */
[----:B-1----:R-:W-:-:S02]  /*7d90*/  R2UR UR52, R9 ;  /* 0x00000000093472ca */ /* 0x002fc400000e0000 */
[----:B------:R-:W-:Y:S02]  /*7da0*/  R2UR UR51, R10 ;  /* 0x000000000a3372ca */ /* 0x000fe400000e0000 */
[----:B------:R-:W-:Y:S02]  /*7db0*/  R2UR UR50, R11 ;  /* 0x000000000b3272ca */ /* 0x000fe400000e0000 */
[----:B------:R-:W-:Y:S01]  /*7dc0*/  R2UR UR49, R12 ;  /* 0x000000000c3172ca */ /* 0x000fe200000e0000 */
[----:B------:R-:W-:Y:S01]  /*7dd0*/  UIADD3 UR48, UR6, 0x10e00, URZ ;  /* 0x00010e0006307890 */ /* 0x000fe2000fffe03f */
[----:B------:R-:W-:Y:S01]  /*7de0*/  MOV R17, UR45 ;  /* 0x0000002d00117c02 */ /* 0x000fe20008000f00 */
[----:B------:R-:W-:Y:S01]  /*7df0*/  UIADD3 UR24, UR6, 0x12000, URZ ;  /* 0x0001200006187890 */ /* 0x000fe2000fffe03f */
[----:B------:R1:W-:Y:S01]  /*7e00*/  UTMAREDG.4D.ADD [UR8], [UR4] ;  /* 0x00000008040073b6 */ /* 0x0003e20008018000 */
[----:B------:R-:W-:Y:S01]  /*7e10*/  UMOV UR33, 0x10 ;  /* 0x0000001000217882 */ /* 0x000fe20000000000 */
[----:B------:R-:W-:-:S02]  /*7e20*/  R2UR UR46, R16 ;  /* 0x00000000102e72ca */ /* 0x000fc400000e0000 */
[----:B------:R-:W-:Y:S01]  /*7e30*/  R2UR UR45, R17 ;  /* 0x00000000112d72ca */ /* 0x000fe200000e0000 */
[----:B--2---:R-:W-:-:S04]  /*7e40*/  UIADD3 UR16, UR6, 0x12600, URZ ;  /* 0x0001260006107890 */ /* 0x004fc8000fffe03f */
[----:B------:R-:W-:Y:S01]  /*7e50*/  UTMAREDG.4D.ADD [UR48], [UR4] ;  /* 0x00000030040073b6 */ /* 0x000fe20008018000 */
[----:B------:R-:W-:Y:S01]  /*7e60*/  UMOV UR27, UR31 ;  /* 0x0000001f001b7c82 */ /* 0x000fe20008000000 */
[----:B------:R-:W-:Y:S01]  /*7e70*/  UMOV UR28, UR21 ;  /* 0x00000015001c7c82 */ /* 0x000fe20008000000 */
[----:B------:R-:W-:Y:S01]  /*7e80*/  UMOV UR19, UR31 ;  /* 0x0000001f00137c82 */ /* 0x000fe20008000000 */
[----:B------:R-:W-:Y:S01]  /*7e90*/  UMOV UR20, UR21 ;  /* 0x0000001500147c82 */ /* 0x000fe20008000000 */
[----:B------:R-:W-:Y:S01]  /*7ea0*/  UMOV UR18, UR30 ;  /* 0x0000001e00127c82 */ /* 0x000fe20008000000 */
[----:B------:R2:W-:Y:S01]  /*7eb0*/  UTMAREDG.4D.ADD [UR32], [UR4] ;  /* 0x00000020040073b6 */ /* 0x0005e20008018000 */
[----:B-1----:R-:W-:Y:S01]  /*7ec0*/  UIADD3 UR8, UR6, 0x12c00, URZ ;  /* 0x00012c0006087890 */ /* 0x002fe2000fffe03f */
[----:B------:R-:W-:Y:S01]  /*7ed0*/  UMOV UR9, 0x10 ;  /* 0x0000001000097882 */ /* 0x000fe20000000000 */
[----:B------:R-:W-:Y:S01]  /*7ee0*/  UMOV UR10, UR58 ;  /* 0x0000003a000a7c82 */ /* 0x000fe20008000000 */
[----:B------:R-:W-:Y:S01]  /*7ef0*/  UMOV UR11, UR31 ;  /* 0x0000001f000b7c82 */ /* 0x000fe20008000000 */
[----:B------:R-:W-:Y:S01]  /*7f00*/  UMOV UR12, UR21 ;  /* 0x00000015000c7c82 */ /* 0x000fe20008000000 */
[----:B------:R-:W-:Y:S01]  /*7f10*/  UTMAREDG.4D.ADD [UR40], [UR4] ;  /* 0x00000028040073b6 */ /* 0x000fe20008018000 */
[----:B--2---:R-:W-:Y:S01]  /*7f20*/  UMOV UR34, UR26 ;  /* 0x0000001a00227c82 */ /* 0x004fe20008000000 */
[----:B------:R-:W-:Y:S01]  /*7f30*/  UMOV UR26, UR37 ;  /* 0x00000025001a7c82 */ /* 0x000fe20008000000 */
[----:B------:R-:W-:Y:S01]  /*7f40*/  UIADD3 UR32, UR6, 0x10400, URZ ;  /* 0x0001040006207890 */ /* 0x000fe2000fffe03f */
[----:B------:R1:W-:Y:S01]  /*7f50*/  UTMAREDG.4D.ADD [UR24], [UR4] ;  /* 0x00000018040073b6 */ /* 0x0003e20008018000 */
[----:B------:R-:W-:Y:S01]  /*7f60*/  UMOV UR33, 0x20 ;  /* 0x0000002000217882 */ /* 0x000fe20000000000 */
[----:B------:R-:W-:Y:S01]  /*7f70*/  UMOV UR35, UR31 ;  /* 0x0000001f00237c82 */ /* 0x000fe20008000000 */
[----:B------:R2:W-:Y:S01]  /*7f80*/  UTMAREDG.4D.ADD [UR16], [UR4] ;  /* 0x00000010040073b6 */ /* 0x0005e20008018000 */
[----:B------:R-:W-:Y:S01]  /*7f90*/  UMOV UR36, UR21 ;  /* 0x0000001500247c82 */ /* 0x000fe20008000000 */
[----:B------:R4:W-:Y:S01]  /*7fa0*/  UTMAREDG.4D.ADD [UR8], [UR4] ;  /* 0x00000008040073b6 */ /* 0x0009e20008018000 */
[----:B-1----:R-:W-:Y:S01]  /*7fb0*/  UIADD3 UR24, UR6, 0x10a00, URZ ;  /* 0x00010a0006187890 */ /* 0x002fe2000fffe03f */
[----:B------:R-:W-:Y:S01]  /*7fc0*/  UMOV UR25, 0x20 ;  /* 0x0000002000197882 */ /* 0x000fe20000000000 */
[----:B------:R-:W-:Y:S01]  /*7fd0*/  UMOV UR26, UR46 ;  /* 0x0000002e001a7c82 */ /* 0x000fe20008000000 */
[----:B------:R-:W-:Y:S01]  /*7fe0*/  UTMAREDG.4D.ADD [UR32], [UR4] ;  /* 0x00000020040073b6 */ /* 0x000fe20008018000 */
[----:B--2---:R-:W-:Y:S01]  /*7ff0*/  UIADD3 UR16, UR6, 0x11000, URZ ;  /* 0x0001100006107890 */ /* 0x004fe2000fffe03f */
[----:B------:R-:W-:Y:S01]  /*8000*/  UMOV UR17, 0x20 ;  /* 0x0000002000117882 */ /* 0x000fe20000000000 */
[----:B------:R-:W-:-:S03]  /*8010*/  UMOV UR18, UR45 ;  /* 0x0000002d00127c82 */ /* 0x000fc60008000000 */
[----:B------:R1:W-:Y:S01]  /*8020*/  UTMAREDG.4D.ADD [UR24], [UR4] ;  /* 0x00000018040073b6 */ /* 0x0003e20008018000 */
[----:B----4-:R-:W-:Y:S01]  /*8030*/  UIADD3 UR8, UR6, 0x11600, URZ ;  /* 0x0001160006087890 */ /* 0x010fe2000fffe03f */
[----:B------:R-:W-:Y:S01]  /*8040*/  UMOV UR9, 0x20 ;  /* 0x0000002000097882 */ /* 0x000fe20000000000 */
[----:B------:R-:W-:Y:S01]  /*8050*/  UMOV UR10, UR39 ;  /* 0x00000027000a7c82 */ /* 0x000fe20008000000 */
[----:B------:R2:W-:Y:S06]  /*8060*/  UTMAREDG.4D.ADD [UR16], [UR4] ;  /* 0x00000010040073b6 */ /* 0x0005ec0008018000 */
[----:B------:R4:W-:Y:S01]  /*8070*/  UTMAREDG.4D.ADD [UR8], [UR4] ;  /* 0x00000008040073b6 */ /* 0x0009e20008018000 */
[----:B-1----:R-:W-:Y:S01]  /*8080*/  UIADD3 UR24, UR6, 0x11c00, URZ ;  /* 0x00011c0006187890 */ /* 0x002fe2000fffe03f */
[----:B------:R-:W-:Y:S01]  /*8090*/  UMOV UR26, UR38 ;  /* 0x00000026001a7c82 */ /* 0x000fe20008000000 */
[----:B------:R-:W-:Y:S01]  /*80a0*/  R2UR UR29, R13 ;  /* 0x000000000d1d72ca */ /* 0x000fe200000e0000 */
[----:B--2---:R-:W-:-:S06]  /*80b0*/  UIADD3 UR16, UR6, 0x12800, URZ ;  /* 0x0001280006107890 */ /* 0x004fcc000fffe03f */
[----:B------:R-:W-:Y:S01]  /*80c0*/  UTMAREDG.4D.ADD [UR24], [UR4] ;  /* 0x00000018040073b6 */ /* 0x000fe20008018000 */
[----:B----4-:R-:W-:Y:S01]  /*80d0*/  UIADD3 UR8, UR6, 0x12200, URZ ;  /* 0x0001220006087890 */ /* 0x010fe2000fffe03f */
[----:B------:R-:W-:-:S08]  /*80e0*/  UMOV UR10, UR37 ;  /* 0x00000025000a7c82 */ /* 0x000fd00008000000 */
[----:B------:R1:W-:Y:S01]  /*80f0*/  UTMAREDG.4D.ADD [UR8], [UR4] ;  /* 0x00000008040073b6 */ /* 0x0003e20008018000 */
[----:B------:R-:W-:Y:S02]  /*8100*/  UMOV UR18, UR30 ;  /* 0x0000001e00127c82 */ /* 0x000fe40008000000 */
[----:B------:R3:W-:Y:S01]  /*8110*/  UTMAREDG.4D.ADD [UR16], [UR4] ;  /* 0x00000010040073b6 */ /* 0x0007e20008018000 */
[----:B-1----:R-:W-:Y:S01]  /*8120*/  UIADD3 UR8, UR6, 0x12e00, URZ ;  /* 0x00012e0006087890 */ /* 0x002fe2000fffe03f */
[----:B------:R-:W-:-:S08]  /*8130*/  UMOV UR10, UR58 ;  /* 0x0000003a000a7c82 */ /* 0x000fd00008000000 */
[----:B------:R3:W-:Y:S01]  /*8140*/  UTMAREDG.4D.ADD [UR8], [UR4] ;  /* 0x00000008040073b6 */ /* 0x0007e20008018000 */
[----:B------:R-:W-:Y:S01]  /*8150*/  MOV R13, UR29 ;  /* 0x0000001d000d7c02 */ /* 0x000fe20008000f00 */
[----:B------:R0:W-:Y:S03]  /*8160*/  UTMACMDFLUSH ;  /* 0x00000000000079b7 */ /* 0x0001e60000000000 */
[----:B---3--:R-:W-:-:S15]  /*8170*/  R2UR UR29, R13 ;  /* 0x000000000d1d72ca */ /* 0x008fde00000e0000 */
.L_x_80:
[----:B------:R-:W-:Y:S05]  /*8180*/  BSYNC B0 ;  /* 0x0000000000007941 */ /* 0x000fea0003800000 */
.L_x_79:
[----:B-----5:R-:W-:Y:S01]  /*8190*/  R2UR UR4, R2 ;  /* 0x00000000020472ca */ /* 0x020fe200000e0000 */
[----:B------:R-:W-:Y:S01]  /*81a0*/  VIADD R3, R3, 0xffffffff ;  /* 0xffffffff03037836 */ /* 0x000fe20000000000 */
[----:B------:R-:W-:Y:S01]  /*81b0*/  R2UR UR9, R4 ;  /* 0x00000000040972ca */ /* 0x000fe200000e0000 */
[----:B------:R-:W-:Y:S01]  /*81c0*/  UIADD3 UR7, UR7, 0x1, URZ ;  /* 0x0000000107077890 */ /* 0x000fe2000fffe03f */
[----:B------:R-:W-:Y:S01]  /*81d0*/  R2UR UR8, R5 ;  /* 0x00000000050872ca */ /* 0x000fe200000e0000 */
[----:B------:R-:W-:Y:S01]  /*81e0*/  UIADD3 UR58, UR58, 0x40, URZ ;  /* 0x000000403a3a7890 */ /* 0x000fe2000fffe03f */
[----:B------:R-:W-:Y:S01]  /*81f0*/  R2UR UR6, R7 ;  /* 0x00000000070672ca */ /* 0x000fe200000e0000 */
[----:B------:R-:W-:Y:S01]  /*8200*/  UISETP.NE.AND UP0, UPT, UR7, 0x2, UPT ;  /* 0x000000020700788c */ /* 0x000fe2000bf05270 */
[----:B------:R-:W-:Y:S02]  /*8210*/  R2UR UR5, R6 ;  /* 0x00000000060572ca */ /* 0x000fe400000e0000 */
[----:B------:R-:W-:Y:S01]  /*8220*/  ISETP.GT.AND P2, PT, R3, 0x2, PT ;  /* 0x000000020300780c */ /* 0x000fe20003f44270 */
[----:B------:R-:W-:-:S02]  /*8230*/  USEL UR7, UR7, URZ, UP0 ;  /* 0x0000003f07077287 */ /* 0x000fc40008000000 */
[----:B------:R-:W-:Y:S02]  /*8240*/  UIADD3 UR4, UR4, 0x40, URZ ;  /* 0x0000004004047890 */ /* 0x000fe4000fffe03f */
[----:B------:R-:W-:Y:S02]  /*8250*/  UIADD3 UR9, UR9, 0x40, URZ ;  /* 0x0000004009097890 */ /* 0x000fe4000fffe03f */
[----:B------:R-:W-:Y:S02]  /*8260*/  UIADD3 UR8, UR8, 0x40, URZ ;  /* 0x0000004008087890 */ /* 0x000fe4000fffe03f */
[----:B------:R-:W-:Y:S01]  /*8270*/  IMAD.U32 R2, RZ, RZ, UR4 ;  /* 0x00000004ff027e24 */ /* 0x000fe2000f8e00ff */
[----:B------:R-:W-:Y:S01]  /*8280*/  UIADD3 UR6, UR6, 0x40, URZ ;  /* 0x0000004006067890 */ /* 0x000fe2000fffe03f */
[----:B------:R-:W-:Y:S01]  /*8290*/  IMAD.U32 R4, RZ, RZ, UR9 ;  /* 0x00000009ff047e24 */ /* 0x000fe2000f8e00ff */
[----:B------:R-:W-:Y:S01]  /*82a0*/  UIADD3 UR5, UR5, 0x40, URZ ;  /* 0x0000004005057890 */ /* 0x000fe2000fffe03f */
[----:B------:R-:W-:Y:S01]  /*82b0*/  IMAD.U32 R5, RZ, RZ, UR8 ;  /* 0x00000008ff057e24 */ /* 0x000fe2000f8e00ff */
[----:B------:R-:W-:-:S02]  /*82c0*/  USEL UR4, URZ, 0x1, UP0 ;  /* 0x000000013f047887 */ /* 0x000fc40008000000 */
[----:B------:R-:W-:Y:S02]  /*82d0*/  IMAD.U32 R7, RZ, RZ, UR6 ;  /* 0x00000006ff077e24 */ /* 0x000fe4000f8e00ff */
[----:B------:R-:W-:Y:S02]  /*82e0*/  IMAD.U32 R6, RZ, RZ, UR5 ;  /* 0x00000005ff067e24 */ /* 0x000fe4000f8e00ff */
[----:B------:R-:W-:Y:S01]  /*82f0*/  LOP3.LUT R0, R0, UR4, RZ, 0x3c, !PT ;  /* 0x0000000400007c12 */ /* 0x000fe2000f8e3cff */
[----:B------:R-:W-:Y:S06]  /*8300*/  @P2 BRA `(.L_x_81) ;  /* 0xfffffff0003c2947 */ /* 0x000fec000383ffff */
.L_x_69:
[----:B------:R-:W-:Y:S04]  /*8310*/  BSSY B0, `(.L_x_82) ;  /* 0x0000003000007945 */ /* 0x000fe80003800000 */
[----:B------:R-:W-:Y:S05]  /*8320*/  @!P0 BRA `(.L_x_83) ;  /* 0x0000000000048947 */ /* 0x000fea0003800000 */
[----:B------:R-:W-:-:S04]  /*8330*/  DEPBAR.LE SB0, 0x0 ;  /* 0x000080000000791a */ /* 0x000fc80000000000 */
.L_x_83:
[----:B------:R-:W-:Y:S05]  /*8340*/  BSYNC B0 ;  /* 0x0000000000007941 */ /* 0x000fea0003800000 */
.L_x_82:
[----:B------:R-:W-:-:S04]  /*8350*/  ULOP3.LUT UR29, UR29, 0x1, URZ, 0xfc, !UPT ;  /* 0x000000011d1d7892 */ /* 0x000fc8000f8efc3f */
[----:B------:R-:W-:-:S06]  /*8360*/  UISETP.NE.AND UP0, UPT, UR29, 0x3, UPT ;  /* 0x000000031d00788c */ /* 0x000fcc000bf05270 */
[----:B------:R-:W-:-:S13]  /*8370*/  PLOP3.LUT P0, PT, PT, PT, UP0, 0x80, 0x0 ;  /* 0x000000000000781c */ /* 0x000fda0003f0f008 */
[----:B------:R-:W-:Y:S05]  /*8380*/  @!P0 BRA `(.L_x_84) ;  /* 0x0000000000048947 */ /* 0x000fea0003800000 */
[----:B------:R-:W-:Y:S01]  /*8390*/  BPT.TRAP 0x1 ;  /* 0x000000040000795c */ /* 0x000fe20000300000 */
.L_x_84:
[----:B------:R-:W2:Y:S01]  /*83a0*/  S2UR UR5, SR_CgaCtaId ;  /* 0x00000000000579c3 */ /* 0x000ea20000008800 */
[----:B------:R-:W-:Y:S02]  /*83b0*/  UMOV UR4, 0x400 ;  /* 0x0000040000047882 */ /* 0x000fe40000000000 */
[----:B--2---:R-:W-:-:S04]  /*83c0*/  ULEA UR4, UR5, UR4, 0x18 ;  /* 0x0000000405047291 */ /* 0x004fc8000f8ec03f */
[----:B------:R-:W-:-:S04]  /*83d0*/  ULEA UR14, UR14, UR4, 0x3 ;  /* 0x000000040e0e7291 */ /* 0x000fc8000f8e183f */
[----:B------:R-:W-:-:S04]  /*83e0*/  UIADD3 UR14, UR14, 0x16490, URZ ;  /* 0x000164900e0e7890 */ /* 0x000fc8000fffe03f */
[----:B------:R-:W-:-:S09]  /*83f0*/  UPRMT UR14, UR5, 0x654, UR14 ;  /* 0x00000654050e7896 */ /* 0x000fd2000800000e */
[----:B------:R-:W-:Y:S01]  /*8400*/  SYNCS.ARRIVE.TRANS64.RED.A1T0 RZ, [UR14], RZ ;  /* 0x000000ffffff79a7 */ /* 0x000fe2000810040e */
[----:B------:R-:W-:Y:S05]  /*8410*/  EXIT ;  /* 0x000000000000794d */ /* 0x000fea0003800000 */
.L_x_68:
[----:B------:R-:W1:Y:S01]  /*8420*/  S2UR UR11, SR_CTAID.X ;  /* 0x00000000000b79c3 */ /* 0x000e620000002500 */
[----:B------:R-:W-:Y:S01]  /*8430*/  ELECT P3, URZ, PT ;  /* 0x00000000003f782f */ /* 0x000fe20003860000 */
[----:B------:R-:W-:Y:S01]  /*8440*/  BSSY B0, `(.L_x_85) ;  /* 0x0000035000007945 */ /* 0x000fe20003800000 */
[----:B------:R-:W-:Y:S02]  /*8450*/  IMAD.MOV.U32 R2, RZ, RZ, RZ ;  /* 0x000000ffff027224 */ /* 0x000fe400078e00ff */
[----:B------:R-:W-:-:S03]  /*8460*/  IMAD.MOV.U32 R4, RZ, RZ, RZ ;  /* 0x000000ffff047224 */ /* 0x000fc600078e00ff */
[----:B------:R-:W2:Y:S08]  /*8470*/  S2UR UR36, SR_CTAID.Y ;  /* 0x00000000002479c3 */ /* 0x000eb00000002600 */
[----:B------:R-:W3:Y:S01]  /*8480*/  S2UR UR37, SR_CTAID.Z ;  /* 0x00000000002579c3 */ /* 0x000ee20000002700 */
[----:B-1----:R-:W-:Y:S01]  /*8490*/  USHF.L.U32 UR11, UR11, 0x7, URZ ;  /* 0x000000070b0b7899 */ /* 0x002fe2000800063f */
[----:B------:R-:W-:Y:S11]  /*84a0*/  @!P3 BRA `(.L_x_86) ;  /* 0x0000000000b8b947 */ /* 0x000ff60003800000 */
[----:B------:R-:W1:Y:S01]  /*84b0*/  S2R R4, SR_CgaCtaId ;  /* 0x0000000000047919 */ /* 0x000e620000008800 */
[----:B------:R-:W-:Y:S01]  /*84c0*/  MOV R3, 0x400 ;  /* 0x0000040000037802 */ /* 0x000fe20000000f00 */
[----:B------:R-:W-:-:S03]  /*84d0*/  IMAD.MOV.U32 R5, RZ, RZ, 0x1 ;  /* 0x00000001ff057424 */ /* 0x000fc600078e00ff */
[----:B-1----:R-:W-:Y:S02]  /*84e0*/  LEA R4, R4, R3, 0x18 ;  /* 0x0000000304047211 */ /* 0x002fe400078ec0ff */
[----:B------:R-:W-:-:S04]  /*84f0*/  SHF.L.U32 R3, R5, 0x1f, RZ ;  /* 0x0000001f05037819 */ /* 0x000fc800000006ff */
[----:B------:R-:W1:Y:S02]  /*8500*/  SYNCS.PHASECHK.TRANS64.TRYWAIT P0, [R4+URZ+0x16460], R3 ;  /* 0x01646003040075a7 */ /* 0x000e64000800017f */
[----:B-1----:R-:W-:Y:S05]  /*8510*/  @!P0 BRA `(.L_x_87) ;  /* 0x00000024000c8947 */ /* 0x002fea0003800000 */
.L_x_144:
[----:B------:R-:W-:Y:S01]  /*8520*/  ULOP3.LUT UR4, UR30, 0x2, URZ, 0xfc, !UPT ;  /* 0x000000021e047892 */ /* 0x000fe2000f8efc3f */
[----:B-1----:R-:W-:-:S03]  /*8530*/  @P2 IMAD.MOV.U32 R3, RZ, RZ, 0x1800 ;  /* 0x00001800ff032424 */ /* 0x002fc600078e00ff */
[----:B------:R-:W-:Y:S01]  /*8540*/  UPRMT UR4, UR4, 0x9910, URZ ;  /* 0x0000991004047896 */ /* 0x000fe2000800003f */
[----:B------:R1:W-:Y:S03]  /*8550*/  @P2 SYNCS.ARRIVE.TRANS64 RZ, [R4+URZ+0x16440], R3 ;  /* 0x0164400304ff29a7 */ /* 0x0003e6000800003f */
[----:B------:R-:W-:-:S06]  /*8560*/  UISETP.NE.AND UP0, UPT, UR4, 0x2, UPT ;  /* 0x000000020400788c */ /* 0x000fcc000bf05270 */
[----:B------:R-:W-:-:S13]  /*8570*/  PLOP3.LUT P0, PT, PT, PT, UP0, 0x80, 0x0 ;  /* 0x000000000000781c */ /* 0x000fda0003f0f008 */
[----:B-1----:R-:W-:Y:S05]  /*8580*/  @P0 BRA `(.L_x_88) ;  /* 0x0000000000040947 */ /* 0x002fea0003800000 */
[----:B--23--:R-:W-:Y:S01]  /*8590*/  BPT.TRAP 0x1 ;  /* 0x000000040000795c */ /* 0x00cfe20000300000 */
.L_x_88:
[----:B------:R-:W-:-:S04]  /*85a0*/  LOP3.LUT P0, RZ, R0, 0x1f, RZ, 0xc0, !PT ;  /* 0x0000001f00ff7812 */ /* 0x000fc8000780c0ff */
[----:B------:R-:W-:-:S13]  /*85b0*/  PLOP3.LUT P0, PT, P0, P2, PT, 0x2a, 0x0 ;  /* 0x000000000000781c */ /* 0x000fda0000704572 */
[----:B------:R-:W-:Y:S05]  /*85c0*/  @P0 BRA `(.L_x_89) ;  /* 0x0000000000040947 */ /* 0x000fea0003800000 */
[----:B--23--:R-:W-:Y:S01]  /*85d0*/  BPT.TRAP 0x1 ;  /* 0x000000040000795c */ /* 0x00cfe20000300000 */
.L_x_89:
[----:B------:R-:W-:Y:S01]  /*85e0*/  R2UR UR8, R4 ;  /* 0x00000000040872ca */ /* 0x000fe200000e0000 */
[----:B------:R-:W-:Y:S01]  /*85f0*/  ULDC.64 UR4, c[0x0][0x198] ;  /* 0x0000660000047ab9 */ /* 0x000fe20000000a00 */
[----:B------:R-:W-:Y:S01]  /*8600*/  UMOV UR6, 0x0 ;  /* 0x0000000000067882 */ /* 0x000fe20000000000 */
[----:B------:R-:W-:Y:S01]  /*8610*/  UIADD3 UR4, UP0, UR4, 0x1f0, URZ ;  /* 0x000001f004047890 */ /* 0x000fe2000ff1e03f */
[----:B------:R-:W-:Y:S01]  /*8620*/  IMAD.MOV.U32 R4, RZ, RZ, 0x1 ;  /* 0x00000001ff047424 */ /* 0x000fe200078e00ff */
[----:B------:R-:W-:Y:S01]  /*8630*/  UMOV UR7, 0x10000000 ;  /* 0x1000000000077882 */ /* 0x000fe20000000000 */
[----:B------:R-:W-:Y:S01]  /*8640*/  UMOV UR10, URZ ;  /* 0x0000003f000a7c82 */ /* 0x000fe20008000000 */
[----:B------:R-:W-:Y:S01]  /*8650*/  UIADD3.X UR5, URZ, UR5, URZ, UP0, !UPT ;  /* 0x000000053f057290 */ /* 0x000fe200087fe43f */
[----:B--2---:R-:W-:Y:S01]  /*8660*/  UMOV UR12, UR36 ;  /* 0x00000024000c7c82 */ /* 0x004fe20008000000 */
[----:B---3--:R-:W-:Y:S01]  /*8670*/  UMOV UR13, UR37 ;  /* 0x00000025000d7c82 */ /* 0x008fe20008000000 */
[----:B------:R-:W-:Y:S01]  /*8680*/  UMOV UR26, 0x10 ;  /* 0x00000010001a7882 */ /* 0x000fe20000000000 */
[----:B------:R-:W-:-:S02]  /*8690*/  UMOV UR27, UR11 ;  /* 0x0000000b001b7c82 */ /* 0x000fc40008000000 */
[----:B------:R-:W-:Y:S02]  /*86a0*/  UIADD3 UR9, UR8, 0x16440, URZ ;  /* 0x0001644008097890 */ /* 0x000fe4000fffe03f */
[----:B------:R-:W-:Y:S02]  /*86b0*/  UIADD3 UR24, UR8, 0x800, URZ ;  /* 0x0000080008187890 */ /* 0x000fe4000fffe03f */
[----:B------:R-:W-:Y:S01]  /*86c0*/  UIADD3 UR16, UR8, 0x1000, URZ ;  /* 0x0000100008107890 */ /* 0x000fe2000fffe03f */
[----:B------:R-:W-:Y:S01]  /*86d0*/  UMOV UR28, UR36 ;  /* 0x00000024001c7c82 */ /* 0x000fe20008000000 */
[----:B------:R-:W-:Y:S01]  /*86e0*/  UMOV UR29, UR37 ;  /* 0x00000025001d7c82 */ /* 0x000fe20008000000 */
[----:B------:R-:W-:Y:S01]  /*86f0*/  UMOV UR25, UR9 ;  /* 0x0000000900197c82 */ /* 0x000fe20008000000 */
[----:B------:R-:W-:Y:S01]  /*8700*/  UMOV UR18, 0x20 ;  /* 0x0000002000127882 */ /* 0x000fe20000000000 */
[----:B------:R-:W-:Y:S01]  /*8710*/  UMOV UR19, UR11 ;  /* 0x0000000b00137c82 */ /* 0x000fe20008000000 */
[----:B------:R-:W-:Y:S01]  /*8720*/  UMOV UR20, UR36 ;  /* 0x0000002400147c82 */ /* 0x000fe20008000000 */
[----:B------:R-:W-:Y:S01]  /*8730*/  UMOV UR21, UR37 ;  /* 0x0000002500157c82 */ /* 0x000fe20008000000 */
[----:B------:R-:W-:Y:S01]  /*8740*/  UMOV UR17, UR9 ;  /* 0x0000000900117c82 */ /* 0x000fe20008000000 */
[----:B------:R1:W-:Y:S01]  /*8750*/  UTMALDG.4D [UR8], [UR4], desc[UR6] ;  /* 0x00000608040075b4 */ /* 0x0003e20008019000 */
[----:B------:R1:W-:Y:S01]  /*8760*/  UTMALDG.4D [UR24], [UR4], desc[UR6] ;  /* 0x00000618040075b4 */ /* 0x0003e20008019000 */
[----:B------:R1:W-:Y:S02]  /*8770*/  UTMALDG.4D [UR16], [UR4], desc[UR6] ;  /* 0x00000610040075b4 */ /* 0x0003e40008019000 */
[----:B-1----:R-:W-:Y:S01]  /*8780*/  NOP ;  /* 0x0000000000007918 */ /* 0x002fe20000000000 */
.L_x_86:
[----:B--23--:R-:W-:Y:S05]  /*8790*/  BSYNC B0 ;  /* 0x0000000000007941 */ /* 0x00cfea0003800000 */
.L_x_85:
[----:B------:R-:W1:Y:S01]  /*87a0*/  LDC R3, c[0x0][0x288] ;  /* 0x0000a200ff037b82 */ /* 0x000e620000000800 */
[----:B------:R-:W-:Y:S01]  /*87b0*/  BSSY B0, `(.L_x_90) ;  /* 0x0000039000007945 */ /* 0x000fe20003800000 */
[----:B-1----:R-:W-:-:S13]  /*87c0*/  ISETP.GT.AND P4, PT, R3, RZ, P3 ;  /* 0x000000ff0300720c */ /* 0x002fda0001f84270 */
[----:B------:R-:W-:Y:S05]  /*87d0*/  @!P4 BRA `(.L_x_91) ;  /* 0x0000000000d8c947 */ /* 0x000fea0003800000 */
[----:B------:R-:W1:Y:S01]  /*87e0*/  S2R R5, SR_CgaCtaId ;  /* 0x0000000000057919 */ /* 0x000e620000008800 */
[----:B------:R-:W-:-:S04]  /*87f0*/  MOV R2, 0x400 ;  /* 0x0000040000027802 */ /* 0x000fc80000000f00 */
[----:B-1----:R-:W-:Y:S01]  /*8800*/  LEA R5, R5, R2, 0x18 ;  /* 0x0000000205057211 */ /* 0x002fe200078ec0ff */
[----:B------:R-:W-:-:S05]  /*8810*/  IMAD.MOV.U32 R2, RZ, RZ, 0x1 ;  /* 0x00000001ff027424 */ /* 0x000fca00078e00ff */
[----:B------:R-:W-:-:S04]  /*8820*/  SHF.L.U32 R2, R2, 0x1f, RZ ;  /* 0x0000001f02027819 */ /* 0x000fc800000006ff */
[----:B------:R-:W1:Y:S02]  /*8830*/  SYNCS.PHASECHK.TRANS64.TRYWAIT P0, [R5+URZ+0x16420], R2 ;  /* 0x01642002050075a7 */ /* 0x000e64000800017f */
[----:B-1----:R-:W-:Y:S05]  /*8840*/  @!P0 BRA `(.L_x_92) ;  /* 0x0000002000548947 */ /* 0x002fea0003800000 */
.L_x_145:
[----:B------:R-:W-:Y:S01]  /*8850*/  ULOP3.LUT UR4, UR30, 0x2, URZ, 0xfc, !UPT ;  /* 0x000000021e047892 */ /* 0x000fe2000f8efc3f */
[----:B-1----:R-:W-:-:S03]  /*8860*/  @P2 IMAD.MOV.U32 R2, RZ, RZ, 0x1900 ;  /* 0x00001900ff022424 */ /* 0x002fc600078e00ff */
[----:B------:R-:W-:Y:S01]  /*8870*/  UPRMT UR4, UR4, 0x9910, URZ ;  /* 0x0000991004047896 */ /* 0x000fe2000800003f */
[----:B------:R1:W-:Y:S03]  /*8880*/  @P2 SYNCS.ARRIVE.TRANS64 RZ, [R5+URZ+0x16400], R2 ;  /* 0x0164000205ff29a7 */ /* 0x0003e6000800003f */
[----:B------:R-:W-:-:S06]  /*8890*/  UISETP.NE.AND UP0, UPT, UR4, 0x2, UPT ;  /* 0x000000020400788c */ /* 0x000fcc000bf05270 */
[----:B------:R-:W-:-:S13]  /*88a0*/  PLOP3.LUT P0, PT, PT, PT, UP0, 0x80, 0x0 ;  /* 0x000000000000781c */ /* 0x000fda0003f0f008 */
[----:B-1----:R-:W-:Y:S05]  /*88b0*/  @P0 BRA `(.L_x_93) ;  /* 0x0000000000040947 */ /* 0x002fea0003800000 */
[----:B------:R-:W-:Y:S01]  /*88c0*/  BPT.TRAP 0x1 ;  /* 0x000000040000795c */ /* 0x000fe20000300000 */
.L_x_93:
[----:B------:R-:W-:-:S04]  /*88d0*/  LOP3.LUT P0, RZ, R0, 0x1f, RZ, 0xc0, !PT ;  /* 0x0000001f00ff7812 */ /* 0x000fc8000780c0ff */
[----:B------:R-:W-:-:S13]  /*88e0*/  PLOP3.LUT P0, PT, P0, P2, PT, 0x2a, 0x0 ;  /* 0x000000000000781c */ /* 0x000fda0000704572 */
[----:B------:R-:W-:Y:S05]  /*88f0*/  @P0 BRA `(.L_x_94) ;  /* 0x0000000000040947 */ /* 0x000fea0003800000 */
[----:B------:R-:W-:Y:S01]  /*8900*/  BPT.TRAP 0x1 ;  /* 0x000000040000795c */ /* 0x000fe20000300000 */
.L_x_94:
[----:B------:R-:W-:Y:S01]  /*8910*/  R2UR UR40, R5 ;  /* 0x00000000052872ca */ /* 0x000fe200000e0000 */
[----:B------:R-:W-:Y:S01]  /*8920*/  ULDC.64 UR6, c[0x0][0x198] ;  /* 0x0000660000067ab9 */ /* 0x000fe20000000a00 */
[----:B------:R-:W-:Y:S01]  /*8930*/  UMOV UR19, URZ ;  /* 0x0000003f00137c82 */ /* 0x000fe20008000000 */
[----:B------:R-:W-:Y:S01]  /*8940*/  UIADD3 UR4, UP0, UR6, 0xf0, URZ ;  /* 0x000000f006047890 */ /* 0x000fe2000ff1e03f */
[----:B------:R-:W-:Y:S01]  /*8950*/  IMAD.MOV.U32 R2, RZ, RZ, 0x1 ;  /* 0x00000001ff027424 */ /* 0x000fe200078e00ff */
[----:B------:R-:W-:Y:S02]  /*8960*/  UIADD3 UR6, UP1, UR6, 0x4f0, URZ ;  /* 0x000004f006067890 */ /* 0x000fe4000ff3e03f */
[----:B------:R-:W-:Y:S02]  /*8970*/  UIADD3.X UR5, URZ, UR7, URZ, UP0, !UPT ;  /* 0x000000073f057290 */ /* 0x000fe400087fe43f */
[----:B------:R-:W-:Y:S01]  /*8980*/  UIADD3.X UR7, URZ, UR7, URZ, UP1, !UPT ;  /* 0x000000073f077290 */ /* 0x000fe20008ffe43f */
[----:B------:R-:W-:Y:S01]  /*8990*/  UMOV UR8, 0x0 ;  /* 0x0000000000087882 */ /* 0x000fe20000000000 */
[----:B------:R-:W-:-:S02]  /*89a0*/  UMOV UR9, 0x10000000 ;  /* 0x1000000000097882 */ /* 0x000fc40000000000 */
[----:B------:R-:W-:Y:S02]  /*89b0*/  UIADD3 UR16, UR40, 0xa000, URZ ;  /* 0x0000a00028107890 */ /* 0x000fe4000fffe03f */
[----:B------:R-:W-:Y:S02]  /*89c0*/  UIADD3 UR17, UR40, 0x16400, URZ ;  /* 0x0001640028117890 */ /* 0x000fe4000fffe03f */
[----:B------:R-:W-:Y:S02]  /*89d0*/  UIADD3 UR32, UR40, 0xa800, URZ ;  /* 0x0000a80028207890 */ /* 0x000fe4000fffe03f */
[----:B------:R-:W-:Y:S02]  /*89e0*/  UIADD3 UR24, UR40, 0xb000, URZ ;  /* 0x0000b00028187890 */ /* 0x000fe4000fffe03f */
[----:B------:R-:W-:Y:S01]  /*89f0*/  UIADD3 UR40, UR40, 0x16000, URZ ;  /* 0x0001600028287890 */ /* 0x000fe2000fffe03f */
[----:B------:R-:W-:Y:S01]  /*8a00*/  UMOV UR18, URZ ;  /* 0x0000003f00127c82 */ /* 0x000fe20008000000 */
[----:B------:R-:W-:Y:S01]  /*8a10*/  UMOV UR20, UR36 ;  /* 0x0000002400147c82 */ /* 0x000fe20008000000 */
[----:B------:R-:W-:Y:S01]  /*8a20*/  UMOV UR21, UR37 ;  /* 0x0000002500157c82 */ /* 0x000fe20008000000 */
[----:B------:R-:W-:Y:S01]  /*8a30*/  UMOV UR34, 0x10 ;  /* 0x0000001000227882 */ /* 0x000fe20000000000 */
        /* <DEDUP_REMOVED lines=8> */
[----:B------:R-:W-:Y:S01]  /*8ac0*/  UMOV UR42, URZ ;  /* 0x0000003f002a7c82 */ /* 0x000fe20008000000 */
[----:B------:R-:W-:Y:S01]  /*8ad0*/  UMOV UR43, UR36 ;  /* 0x00000024002b7c82 */ /* 0x000fe20008000000 */
[----:B------:R-:W-:Y:S01]  /*8ae0*/  UMOV UR44, UR37 ;  /* 0x00000025002c7c82 */ /* 0x000fe20008000000 */
[----:B------:R-:W-:Y:S01]  /*8af0*/  UMOV UR41, UR17 ;  /* 0x0000001100297c82 */ /* 0x000fe20008000000 */
[----:B------:R1:W-:Y:S01]  /*8b00*/  UTMALDG.4D [UR32], [UR4], desc[UR8] ;  /* 0x00000820040075b4 */ /* 0x0003e20008019000 */
[----:B------:R1:W-:Y:S01]  /*8b10*/  UTMALDG.4D [UR24], [UR4], desc[UR8] ;  /* 0x00000818040075b4 */ /* 0x0003e20008019000 */
[----:B------:R1:W-:Y:S02]  /*8b20*/  UTMALDG.3D [UR40], [UR6], desc[UR8] ;  /* 0x00000828060075b4 */ /* 0x0003e40008011000 */
[----:B-1----:R-:W-:Y:S01]  /*8b30*/  NOP ;  /* 0x0000000000007918 */ /* 0x002fe20000000000 */
.L_x_91:
[----:B------:R-:W-:Y:S05]  /*8b40*/  BSYNC B0 ;  /* 0x0000000000007941 */ /* 0x000fea0003800000 */
.L_x_90:
[----:B------:R-:W-:Y:S01]  /*8b50*/  BSSY B0, `(.L_x_95) ;  /* 0x0000036000007945 */ /* 0x000fe20003800000 */
[----:B------:R-:W-:-:S03]  /*8b60*/  IMAD.MOV.U32 R8, RZ, RZ, RZ ;  /* 0x000000ffff087224 */ /* 0x000fc600078e00ff */
[----:B------:R-:W-:Y:S05]  /*8b70*/  @!P3 BRA `(.L_x_96) ;  /* 0x0000000000ccb947 */ /* 0x000fea0003800000 */
[----:B------:R-:W1:Y:S01]  /*8b80*/  S2R R6, SR_CgaCtaId ;  /* 0x0000000000067919 */ /* 0x000e620000008800 */
[----:B------:R-:W-:-:S04]  /*8b90*/  MOV R5, 0x400 ;  /* 0x0000040000057802 */ /* 0x000fc80000000f00 */
[----:B-1----:R-:W-:Y:S01]  /*8ba0*/  LEA R7, R6, R5, 0x18 ;  /* 0x0000000506077211 */ /* 0x002fe200078ec0ff */
[----:B------:R-:W-:-:S04]  /*8bb0*/  IMAD.MOV.U32 R6, RZ, RZ, 0x1 ;  /* 0x00000001ff067424 */ /* 0x000fc800078e00ff */
[----:B------:R-:W-:Y:S01]  /*8bc0*/  IMAD R5, R4, 0x8, R7 ;  /* 0x0000000804057824 */ /* 0x000fe200078e0207 */
[----:B------:R-:W-:-:S04]  /*8bd0*/  SHF.L.U32 R6, R6, 0x1f, RZ ;  /* 0x0000001f06067819 */ /* 0x000fc800000006ff */
[----:B------:R-:W1:Y:S02]  /*8be0*/  SYNCS.PHASECHK.TRANS64.TRYWAIT P0, [R5+URZ+0x16460], R6 ;  /* 0x01646006050075a7 */ /* 0x000e64000800017f */
[----:B-1----:R-:W-:Y:S05]  /*8bf0*/  @!P0 BRA `(.L_x_97) ;  /* 0x0000001c007c8947 */ /* 0x002fea0003800000 */
.L_x_146:
        /* <DEDUP_REMOVED lines=8> */
.L_x_98:
[----:B------:R-:W-:-:S04]  /*8c80*/  LOP3.LUT P0, RZ, R0, 0x1f, RZ, 0xc0, !PT ;  /* 0x0000001f00ff7812 */ /* 0x000fc8000780c0ff */
[----:B------:R-:W-:-:S13]  /*8c90*/  PLOP3.LUT P0, PT, P0, P2, PT, 0x2a, 0x0 ;  /* 0x000000000000781c */ /* 0x000fda0000704572 */
[----:B------:R-:W-:Y:S05]  /*8ca0*/  @P0 BRA `(.L_x_99) ;  /* 0x0000000000040947 */ /* 0x000fea0003800000 */
[----:B------:R-:W-:Y:S01]  /*8cb0*/  BPT.TRAP 0x1 ;  /* 0x000000040000795c */ /* 0x000fe20000300000 */
.L_x_99:
[----:B------:R-:W-:Y:S01]  /*8cc0*/  R2UR UR5, R7 ;  /* 0x00000000070572ca */ /* 0x000fe200000e0000 */
[----:B------:R-:W-:Y:S01]  /*8cd0*/  ULDC.64 UR8, c[0x0][0x198] ;  /* 0x0000660000087ab9 */ /* 0x000fe20000000a00 */
[C---:B------:R-:W-:Y:S01]  /*8ce0*/  R2UR UR24, R4.reuse ;  /* 0x00000000041872ca */ /* 0x040fe200000e0000 */
[----:B------:R-:W-:Y:S01]  /*8cf0*/  UIADD3 UR4, UP0, UR8, 0x2f0, URZ ;  /* 0x000002f008047890 */ /* 0x000fe2000ff1e03f */
[----:B------:R-:W-:Y:S01]  /*8d00*/  R2UR UR25, R5 ;  /* 0x00000000051972ca */ /* 0x000fe200000e0000 */
[----:B------:R-:W-:Y:S01]  /*8d10*/  UMOV UR6, 0x0 ;  /* 0x0000000000067882 */ /* 0x000fe20000000000 */
[----:B------:R-:W-:Y:S01]  /*8d20*/  UMOV UR7, 0x10000000 ;  /* 0x1000000000077882 */ /* 0x000fe20000000000 */
[----:B------:R-:W-:Y:S01]  /*8d30*/  UMOV UR26, URZ ;  /* 0x0000003f001a7c82 */ /* 0x000fe20008000000 */
[----:B------:R-:W-:Y:S01]  /*8d40*/  UMOV UR27, UR11 ;  /* 0x0000000b001b7c82 */ /* 0x000fe20008000000 */
[----:B------:R-:W-:Y:S01]  /*8d50*/  UMOV UR28, UR36 ;  /* 0x00000024001c7c82 */ /* 0x000fe20008000000 */
[----:B------:R-:W-:Y:S01]  /*8d60*/  UMOV UR29, UR37 ;  /* 0x00000025001d7c82 */ /* 0x000fe20008000000 */
[----:B------:R-:W-:Y:S01]  /*8d70*/  UMOV UR18, 0x10 ;  /* 0x0000001000127882 */ /* 0x000fe20000000000 */
[----:B------:R-:W-:Y:S01]  /*8d80*/  UMOV UR19, UR11 ;  /* 0x0000000b00137c82 */ /* 0x000fe20008000000 */
[----:B------:R-:W-:Y:S01]  /*8d90*/  UMOV UR20, UR36 ;  /* 0x0000002400147c82 */ /* 0x000fe20008000000 */
[----:B------:R-:W-:Y:S01]  /*8da0*/  UMOV UR21, UR37 ;  /* 0x0000002500157c82 */ /* 0x000fe20008000000 */
[----:B------:R-:W-:Y:S01]  /*8db0*/  UIMAD UR24, UR24, 0x1800, UR5 ;  /* 0x00001800181878a4 */ /* 0x000fe2000f8e0205 */
[----:B------:R-:W-:Y:S01]  /*8dc0*/  VIADD R4, R4, 0x1 ;  /* 0x0000000104047836 */ /* 0x000fe20000000000 */
[----:B------:R-:W-:Y:S01]  /*8dd0*/  UIADD3 UR25, UR25, 0x16440, URZ ;  /* 0x0001644019197890 */ /* 0x000fe2000fffe03f */
[----:B------:R-:W-:Y:S01]  /*8de0*/  IMAD.MOV.U32 R8, RZ, RZ, 0x40 ;  /* 0x00000040ff087424 */ /* 0x000fe200078e00ff */
[----:B------:R-:W-:-:S02]  /*8df0*/  UIADD3.X UR5, URZ, UR9, URZ, UP0, !UPT ;  /* 0x000000093f057290 */ /* 0x000fc400087fe43f */
[----:B------:R-:W-:Y:S02]  /*8e00*/  UIADD3 UR16, UR24, 0x800, URZ ;  /* 0x0000080018107890 */ /* 0x000fe4000fffe03f */
[----:B------:R-:W-:Y:S01]  /*8e10*/  UIADD3 UR8, UR24, 0x1000, URZ ;  /* 0x0000100018087890 */ /* 0x000fe2000fffe03f */
[----:B------:R-:W-:Y:S01]  /*8e20*/  UMOV UR17, UR25 ;  /* 0x0000001900117c82 */ /* 0x000fe20008000000 */
[----:B------:R-:W-:Y:S01]  /*8e30*/  UMOV UR10, 0x20 ;  /* 0x00000020000a7882 */ /* 0x000fe20000000000 */
[----:B------:R-:W-:Y:S01]  /*8e40*/  UMOV UR12, UR36 ;  /* 0x00000024000c7c82 */ /* 0x000fe20008000000 */
[----:B------:R-:W-:Y:S01]  /*8e50*/  UMOV UR13, UR37 ;  /* 0x00000025000d7c82 */ /* 0x000fe20008000000 */
[----:B------:R1:W-:Y:S01]  /*8e60*/  UTMALDG.4D [UR24], [UR4], desc[UR6] ;  /* 0x00000618040075b4 */ /* 0x0003e20008019000 */
[----:B------:R-:W-:Y:S01]  /*8e70*/  UMOV UR9, UR25 ;  /* 0x0000001900097c82 */ /* 0x000fe20008000000 */
[----:B------:R1:W-:Y:S02]  /*8e80*/  UTMALDG.4D [UR16], [UR4], desc[UR6] ;  /* 0x00000610040075b4 */ /* 0x0003e40008019000 */
[----:B------:R1:W-:Y:S02]  /*8e90*/  UTMALDG.4D [UR8], [UR4], desc[UR6] ;  /* 0x00000608040075b4 */ /* 0x0003e40008019000 */
[----:B-1----:R-:W-:Y:S01]  /*8ea0*/  NOP ;  /* 0x0000000000007918 */ /* 0x002fe20000000000 */
.L_x_96:
[----:B------:R-:W-:Y:S05]  /*8eb0*/  BSYNC B0 ;  /* 0x0000000000007941 */ /* 0x000fea0003800000 */
.L_x_95:
[----:B------:R-:W-:Y:S01]  /*8ec0*/  BSSY B0, `(.L_x_100) ;  /* 0x0000039000007945 */ /* 0x000fe20003800000 */
[----:B------:R-:W-:-:S03]  /*8ed0*/  IMAD.MOV.U32 R5, RZ, RZ, 0x1 ;  /* 0x00000001ff057424 */ /* 0x000fc600078e00ff */
[----:B------:R-:W-:Y:S05]  /*8ee0*/  @!P3 BRA `(.L_x_101) ;  /* 0x0000000000d8b947 */ /* 0x000fea0003800000 */
[----:B------:R-:W1:Y:S01]  /*8ef0*/  S2R R6, SR_CgaCtaId ;  /* 0x0000000000067919 */ /* 0x000e620000008800 */
[----:B------:R-:W-:Y:S01]  /*8f00*/  MOV R5, 0x400 ;  /* 0x0000040000057802 */ /* 0x000fe20000000f00 */
[----:B------:R-:W-:-:S05]  /*8f10*/  IMAD.MOV.U32 R7, RZ, RZ, 0x1 ;  /* 0x00000001ff077424 */ /* 0x000fca00078e00ff */
[----:B------:R-:W-:Y:S02]  /*8f20*/  SHF.L.U32 R7, R7, 0x1f, RZ ;  /* 0x0000001f07077819 */ /* 0x000fe400000006ff */
[----:B-1----:R-:W-:-:S05]  /*8f30*/  LEA R5, R6, R5, 0x18 ;  /* 0x0000000506057211 */ /* 0x002fca00078ec0ff */
[----:B------:R-:W-:-:S04]  /*8f40*/  IMAD R6, R4, 0x8, R5 ;  /* 0x0000000804067824 */ /* 0x000fc800078e0205 */
[----:B------:R-:W1:Y:S02]  /*8f50*/  SYNCS.PHASECHK.TRANS64.TRYWAIT P0, [R6+URZ+0x16460], R7 ;  /* 0x01646007060075a7 */ /* 0x000e64000800017f */
[----:B-1----:R-:W-:Y:S05]  /*8f60*/  @!P0 BRA `(.L_x_102) ;  /* 0x0000001800b48947 */ /* 0x002fea0003800000 */
.L_x_147:
        /* <DEDUP_REMOVED lines=8> */
.L_x_103:
[----:B------:R-:W-:-:S04]  /*8ff0*/  LOP3.LUT P0, RZ, R0, 0x1f, RZ, 0xc0, !PT ;  /* 0x0000001f00ff7812 */ /* 0x000fc8000780c0ff */
[----:B------:R-:W-:-:S13]  /*9000*/  PLOP3.LUT P0, PT, P0, P2, PT, 0x2a, 0x0 ;  /* 0x000000000000781c */ /* 0x000fda0000704572 */
[----:B------:R-:W-:Y:S05]  /*9010*/  @P0 BRA `(.L_x_104) ;  /* 0x0000000000040947 */ /* 0x000fea0003800000 */
[----:B------:R-:W-:Y:S01]  /*9020*/  BPT.TRAP 0x1 ;  /* 0x000000040000795c */ /* 0x000fe20000300000 */
.L_x_104:
[----:B------:R-:W-:Y:S01]  /*9030*/  R2UR UR5, R5 ;  /* 0x00000000050572ca */ /* 0x000fe200000e0000 */
[----:B------:R-:W-:Y:S01]  /*9040*/  ULDC.64 UR8, c[0x0][0x198] ;  /* 0x0000660000087ab9 */ /* 0x000fe20000000a00 */
[----:B------:R-:W-:Y:S01]  /*9050*/  R2UR UR32, R4 ;  /* 0x00000000042072ca */ /* 0x000fe200000e0000 */
[----:B------:R-:W-:Y:S01]  /*9060*/  UIADD3 UR4, UP0, UR8, 0x1f0, URZ ;  /* 0x000001f008047890 */ /* 0x000fe2000ff1e03f */
[----:B------:R-:W-:Y:S01]  /*9070*/  R2UR UR33, R6 ;  /* 0x00000000062172ca */ /* 0x000fe200000e0000 */
[----:B------:R-:W-:Y:S01]  /*9080*/  UMOV UR6, 0x0 ;  /* 0x0000000000067882 */ /* 0x000fe20000000000 */
[----:B------:R-:W-:Y:S01]  /*9090*/  R2UR UR35, R8 ;  /* 0x00000000082372ca */ /* 0x000fe200000e0000 */
[----:B------:R-:W-:Y:S01]  /*90a0*/  UMOV UR7, 0x10000000 ;  /* 0x1000000000077882 */ /* 0x000fe20000000000 */
[----:B------:R-:W-:Y:S01]  /*90b0*/  UMOV UR34, URZ ;  /* 0x0000003f00227c82 */ /* 0x000fe20008000000 */
[----:B------:R-:W-:Y:S01]  /*90c0*/  UMOV UR26, 0x10 ;  /* 0x00000010001a7882 */ /* 0x000fe20000000000 */
[----:B------:R-:W-:Y:S01]  /*90d0*/  UMOV UR28, UR36 ;  /* 0x00000024001c7c82 */ /* 0x000fe20008000000 */
[----:B------:R-:W-:Y:S01]  /*90e0*/  UMOV UR29, UR37 ;  /* 0x00000025001d7c82 */ /* 0x000fe20008000000 */
[----:B------:R-:W-:Y:S01]  /*90f0*/  UMOV UR18, 0x20 ;  /* 0x0000002000127882 */ /* 0x000fe20000000000 */
[----:B------:R-:W-:Y:S01]  /*9100*/  UMOV UR20, UR36 ;  /* 0x0000002400147c82 */ /* 0x000fe20008000000 */
[----:B------:R-:W-:Y:S01]  /*9110*/  UMOV UR21, UR37 ;  /* 0x0000002500157c82 */ /* 0x000fe20008000000 */
[----:B------:R-:W-:Y:S01]  /*9120*/  UIMAD UR32, UR32, 0x1800, UR5 ;  /* 0x00001800202078a4 */ /* 0x000fe2000f8e0205 */
[----:B------:R-:W-:Y:S01]  /*9130*/  VIADD R4, R4, 0x1 ;  /* 0x0000000104047836 */ /* 0x000fe20000000000 */
[----:B------:R-:W-:-:S02]  /*9140*/  UIADD3 UR33, UR33, 0x16440, URZ ;  /* 0x0001644021217890 */ /* 0x000fc4000fffe03f */
[----:B------:R-:W-:Y:S02]  /*9150*/  UIADD3 UR35, UR11, UR35, URZ ;  /* 0x000000230b237290 */ /* 0x000fe4000fffe03f */
[----:B------:R-:W-:Y:S01]  /*9160*/  UIADD3.X UR5, URZ, UR9, URZ, UP0, !UPT ;  /* 0x000000093f057290 */ /* 0x000fe200087fe43f */
[C---:B------:R-:W-:Y:S01]  /*9170*/  ISETP.NE.AND P5, PT, R4.reuse, 0x4, PT ;  /* 0x000000040400780c */ /* 0x040fe20003fa5270 */
[----:B------:R-:W-:Y:S01]  /*9180*/  UIADD3 UR24, UR32, 0x800, URZ ;  /* 0x0000080020187890 */ /* 0x000fe2000fffe03f */
[C---:B------:R-:W-:Y:S01]  /*9190*/  ISETP.NE.AND P0, PT, R4.reuse, 0x4, PT ;  /* 0x000000040400780c */ /* 0x040fe20003f05270 */
[----:B------:R-:W-:Y:S01]  /*91a0*/  UIADD3 UR16, UR32, 0x1000, URZ ;  /* 0x0000100020107890 */ /* 0x000fe2000fffe03f */
[----:B------:R-:W-:Y:S01]  /*91b0*/  SEL R4, R4, RZ, P5 ;  /* 0x000000ff04047207 */ /* 0x000fe20002800000 */
[----:B------:R-:W-:Y:S01]  /*91c0*/  UMOV UR25, UR33 ;  /* 0x0000002100197c82 */ /* 0x000fe20008000000 */
[----:B------:R-:W-:Y:S01]  /*91d0*/  UMOV UR27, UR35 ;  /* 0x00000023001b7c82 */ /* 0x000fe20008000000 */
[----:B------:R-:W-:Y:S01]  /*91e0*/  UMOV UR17, UR33 ;  /* 0x0000002100117c82 */ /* 0x000fe20008000000 */
[----:B------:R1:W-:Y:S01]  /*91f0*/  UTMALDG.4D [UR32], [UR4], desc[UR6] ;  /* 0x00000620040075b4 */ /* 0x0003e20008019000 */
[----:B------:R-:W-:Y:S01]  /*9200*/  UMOV UR19, UR35 ;  /* 0x0000002300137c82 */ /* 0x000fe20008000000 */
[----:B------:R-:W-:Y:S01]  /*9210*/  SEL R5, RZ, 0x1, !P0 ;  /* 0x00000001ff057807 */ /* 0x000fe20004000000 */
[----:B------:R1:W-:Y:S01]  /*9220*/  UTMALDG.4D [UR24], [UR4], desc[UR6] ;  /* 0x00000618040075b4 */ /* 0x0003e20008019000 */
[----:B------:R1:W-:Y:S02]  /*9230*/  UTMALDG.4D [UR16], [UR4], desc[UR6] ;  /* 0x00000610040075b4 */ /* 0x0003e40008019000 */
[----:B-1----:R-:W-:-:S03]  /*9240*/  NOP ;  /* 0x0000000000007918 */ /* 0x002fc60000000000 */
.L_x_101:
[----:B------:R-:W-:Y:S05]  /*9250*/  BSYNC B0 ;  /* 0x0000000000007941 */ /* 0x000fea0003800000 */
.L_x_100:
[----:B------:R-:W-:Y:S01]  /*9260*/  BSSY B0, `(.L_x_105) ;  /* 0x000003f000007945 */ /* 0x000fe20003800000 */
[----:B------:R-:W-:-:S03]  /*9270*/  IMAD.MOV.U32 R9, RZ, RZ, RZ ;  /* 0x000000ffff097224 */ /* 0x000fc600078e00ff */
        /* <DEDUP_REMOVED lines=9> */
.L_x_148:
        /* <DEDUP_REMOVED lines=8> */
.L_x_108:
[----:B------:R-:W-:-:S04]  /*9390*/  LOP3.LUT P0, RZ, R0, 0x1f, RZ, 0xc0, !PT ;  /* 0x0000001f00ff7812 */ /* 0x000fc8000780c0ff */
[----:B------:R-:W-:-:S13]  /*93a0*/  PLOP3.LUT P0, PT, P0, P2, PT, 0x2a, 0x0 ;  /* 0x000000000000781c */ /* 0x000fda0000704572 */
[----:B------:R-:W-:Y:S05]  /*93b0*/  @P0 BRA `(.L_x_109) ;  /* 0x0000000000040947 */ /* 0x000fea0003800000 */
[----:B------:R-:W-:Y:S01]  /*93c0*/  BPT.TRAP 0x1 ;  /* 0x000000040000795c */ /* 0x000fe20000300000 */
.L_x_109:
[----:B------:R-:W-:Y:S01]  /*93d0*/  R2UR UR33, R6 ;  /* 0x00000000062172ca */ /* 0x000fe200000e0000 */
[C-C-:B------:R-:W-:Y:S01]  /*93e0*/  IMAD R6, R2.reuse, 0x1800, R7.reuse ;  /* 0x0000180002067824 */ /* 0x140fe200078e0207 */
[----:B------:R-:W-:Y:S01]  /*93f0*/  ULDC.64 UR6, c[0x0][0x198] ;  /* 0x0000660000067ab9 */ /* 0x000fe20000000a00 */
[C---:B------:R-:W-:Y:S01]  /*9400*/  IMAD R7, R2.reuse, 0x100, R7 ;  /* 0x0000010002077824 */ /* 0x040fe200078e0207 */
[----:B------:R-:W-:Y:S01]  /*9410*/  UIADD3 UR4, UP0, UR6, 0x3f0, URZ ;  /* 0x000003f006047890 */ /* 0x000fe2000ff1e03f */
[----:B------:R-:W-:Y:S01]  /*9420*/  VIADD R2, R2, 0x1 ;  /* 0x0000000102027836 */ /* 0x000fe20000000000 */
[----:B------:R-:W-:Y:S01]  /*9430*/  R2UR UR16, R6 ;  /* 0x00000000061072ca */ /* 0x000fe200000e0000 */
[----:B------:R-:W-:Y:S01]  /*9440*/  UIADD3 UR6, UP1, UR6, 0x5f0, URZ ;  /* 0x000005f006067890 */ /* 0x000fe2000ff3e03f */
[----:B------:R-:W-:Y:S01]  /*9450*/  R2UR UR40, R7 ;  /* 0x00000000072872ca */ /* 0x000fe200000e0000 */
[----:B------:R-:W-:Y:S01]  /*9460*/  UIADD3.X UR5, URZ, UR7, URZ, UP0, !UPT ;  /* 0x000000073f057290 */ /* 0x000fe200087fe43f */
[----:B------:R-:W-:Y:S01]  /*9470*/  IMAD.MOV.U32 R9, RZ, RZ, 0x1 ;  /* 0x00000001ff097424 */ /* 0x000fe200078e00ff */
[----:B------:R-:W-:-:S02]  /*9480*/  UIADD3.X UR7, URZ, UR7, URZ, UP1, !UPT ;  /* 0x000000073f077290 */ /* 0x000fc40008ffe43f */
[----:B------:R-:W-:Y:S01]  /*9490*/  UIADD3 UR33, UR33, 0x16400, URZ ;  /* 0x0001640021217890 */ /* 0x000fe2000fffe03f */
[----:B------:R-:W-:Y:S01]  /*94a0*/  UMOV UR35, URZ ;  /* 0x0000003f00237c82 */ /* 0x000fe20008000000 */
[----:B------:R-:W-:Y:S01]  /*94b0*/  UMOV UR8, 0x0 ;  /* 0x0000000000087882 */ /* 0x000fe20000000000 */
[----:B------:R-:W-:Y:S01]  /*94c0*/  UMOV UR9, 0x10000000 ;  /* 0x1000000000097882 */ /* 0x000fe20000000000 */
[----:B------:R-:W-:Y:S02]  /*94d0*/  UMOV UR34, URZ ;  /* 0x0000003f00227c82 */ /* 0x000fe40008000000 */
[----:B------:R-:W-:Y:S02]  /*94e0*/  UIADD3 UR32, UR16, 0xa000, URZ ;  /* 0x0000a00010207890 */ /* 0x000fe4000fffe03f */
[----:B------:R-:W-:Y:S02]  /*94f0*/  UIADD3 UR24, UR16, 0xa800, URZ ;  /* 0x0000a80010187890 */ /* 0x000fe4000fffe03f */
[----:B------:R-:W-:-:S02]  /*9500*/  UIADD3 UR16, UR16, 0xb000, URZ ;  /* 0x0000b00010107890 */ /* 0x000fc4000fffe03f */
[----:B------:R-:W-:Y:S01]  /*9510*/  UIADD3 UR40, UR40, 0x16000, URZ ;  /* 0x0001600028287890 */ /* 0x000fe2000fffe03f */
[----:B------:R-:W-:Y:S01]  /*9520*/  UMOV UR26, 0x10 ;  /* 0x00000010001a7882 */ /* 0x000fe20000000000 */
[----:B------:R-:W-:Y:S01]  /*9530*/  UMOV UR28, UR36 ;  /* 0x00000024001c7c82 */ /* 0x000fe20008000000 */
        /* <DEDUP_REMOVED lines=17> */
.L_x_106:
[----:B------:R-:W-:Y:S05]  /*9650*/  BSYNC B0 ;  /* 0x0000000000007941 */ /* 0x000fea0003800000 */
.L_x_105:
[----:B------:R-:W-:Y:S04]  /*9660*/  BSSY B0, `(.L_x_110) ;  /* 0x0000032000007945 */ /* 0x000fe80003800000 */
[----:B------:R-:W-:Y:S05]  /*9670*/  @!P3 BRA `(.L_x_111) ;  /* 0x0000000000c0b947 */ /* 0x000fea0003800000 */
[----:B------:R-:W1:Y:S01]  /*9680*/  S2R R7, SR_CgaCtaId ;  /* 0x0000000000077919 */ /* 0x000e620000008800 */
[----:B------:R-:W-:Y:S02]  /*9690*/  MOV R6, 0x400 ;  /* 0x0000040000067802 */ /* 0x000fe40000000f00 */
[----:B------:R-:W-:Y:S02]  /*96a0*/  SHF.L.U32 R5, R5, 0x1f, RZ ;  /* 0x0000001f05057819 */ /* 0x000fe400000006ff */
[----:B-1----:R-:W-:-:S05]  /*96b0*/  LEA R7, R7, R6, 0x18 ;  /* 0x0000000607077211 */ /* 0x002fca00078ec0ff */
[----:B------:R-:W-:-:S04]  /*96c0*/  IMAD R6, R4, 0x8, R7 ;  /* 0x0000000804067824 */ /* 0x000fc800078e0207 */
[----:B------:R-:W1:Y:S02]  /*96d0*/  SYNCS.PHASECHK.TRANS64.TRYWAIT P0, [R6+URZ+0x16460], R5 ;  /* 0x01646005060075a7 */ /* 0x000e64000800017f */
[----:B-1----:R-:W-:Y:S05]  /*96e0*/  @!P0 BRA `(.L_x_112) ;  /* 0x0000001000fc8947 */ /* 0x002fea0003800000 */
.L_x_149:
        /* <DEDUP_REMOVED lines=8> */
.L_x_113:
[----:B------:R-:W-:-:S04]  /*9770*/  LOP3.LUT P0, RZ, R0, 0x1f, RZ, 0xc0, !PT ;  /* 0x0000001f00ff7812 */ /* 0x000fc8000780c0ff */
[----:B------:R-:W-:-:S13]  /*9780*/  PLOP3.LUT P0, PT, P0, P2, PT, 0x2a, 0x0 ;  /* 0x000000000000781c */ /* 0x000fda0000704572 */
[----:B------:R-:W-:Y:S05]  /*9790*/  @P0 BRA `(.L_x_114) ;  /* 0x0000000000040947 */ /* 0x000fea0003800000 */
[----:B------:R-:W-:Y:S01]  /*97a0*/  BPT.TRAP 0x1 ;  /* 0x000000040000795c */ /* 0x000fe20000300000 */
.L_x_114:
        /* <DEDUP_REMOVED lines=15> */
[----:B------:R-:W-:-:S02]  /*98a0*/  UIMAD UR32, UR32, 0x1800, UR5 ;  /* 0x00001800202078a4 */ /* 0x000fc4000f8e0205 */
[----:B------:R-:W-:Y:S02]  /*98b0*/  UIADD3 UR35, UR11, UR35, URZ ;  /* 0x000000230b237290 */ /* 0x000fe4000fffe03f */
[----:B------:R-:W-:Y:S02]  /*98c0*/  UIADD3 UR33, UR33, 0x16440, URZ ;  /* 0x0001644021217890 */ /* 0x000fe4000fffe03f */
[----:B------:R-:W-:Y:S02]  /*98d0*/  UIADD3.X UR5, URZ, UR9, URZ, UP0, !UPT ;  /* 0x000000093f057290 */ /* 0x000fe400087fe43f */
[----:B------:R-:W-:Y:S02]  /*98e0*/  UIADD3 UR24, UR32, 0x800, URZ ;  /* 0x0000080020187890 */ /* 0x000fe4000fffe03f */
[----:B------:R-:W-:Y:S01]  /*98f0*/  UIADD3 UR16, UR32, 0x1000, URZ ;  /* 0x0000100020107890 */ /* 0x000fe2000fffe03f */
[----:B------:R-:W-:Y:S01]  /*9900*/  UMOV UR25, UR33 ;  /* 0x0000002100197c82 */ /* 0x000fe20008000000 */
[----:B------:R-:W-:Y:S01]  /*9910*/  UMOV UR27, UR35 ;  /* 0x00000023001b7c82 */ /* 0x000fe20008000000 */
[----:B------:R-:W-:-:S02]  /*9920*/  UMOV UR17, UR33 ;  /* 0x0000002100117c82 */ /* 0x000fc40008000000 */
[----:B------:R1:W-:Y:S01]  /*9930*/  UTMALDG.4D [UR32], [UR4], desc[UR6] ;  /* 0x00000620040075b4 */ /* 0x0003e20008019000 */
[----:B------:R-:W-:Y:S01]  /*9940*/  UMOV UR19, UR35 ;  /* 0x0000002300137c82 */ /* 0x000fe20008000000 */
[----:B------:R1:W-:Y:S02]  /*9950*/  UTMALDG.4D [UR24], [UR4], desc[UR6] ;  /* 0x00000618040075b4 */ /* 0x0003e40008019000 */
[----:B------:R1:W-:Y:S02]  /*9960*/  UTMALDG.4D [UR16], [UR4], desc[UR6] ;  /* 0x00000610040075b4 */ /* 0x0003e40008019000 */
[----:B-1----:R-:W-:Y:S01]  /*9970*/  NOP ;  /* 0x0000000000007918 */ /* 0x002fe20000000000 */
.L_x_111:
[----:B------:R-:W-:Y:S05]  /*9980*/  BSYNC B0 ;  /* 0x0000000000007941 */ /* 0x000fea0003800000 */
.L_x_110:
[----:B------:R-:W-:-:S13]  /*9990*/  ISETP.GE.AND P0, PT, R3, 0x41, PT ;  /* 0x000000410300780c */ /* 0x000fda0003f06270 */
[----:B------:R-:W-:Y:S05]  /*99a0*/  @!P0 EXIT ;  /* 0x000000000000894d */ /* 0x000fea0003800000 */
[----:B------:R-:W-:Y:S01]  /*99b0*/  VIADD R3, R3, 0x3f ;  /* 0x0000003f03037836 */ /* 0x000fe20000000000 */
[----:B------:R-:W-:Y:S01]  /*99c0*/  LOP3.LUT P0, RZ, R0, 0x1f, RZ, 0xc0, !PT ;  /* 0x0000001f00ff7812 */ /* 0x000fe2000780c0ff */
[----:B------:R-:W-:Y:S03]  /*99d0*/  BSSY B0, `(.L_x_115) ;  /* 0x00000a6000007945 */ /* 0x000fe60003800000 */
[----:B------:R-:W-:Y:S02]  /*99e0*/  SHF.R.S32.HI R0, RZ, 0x1f, R3 ;  /* 0x0000001fff007819 */ /* 0x000fe40000011403 */
[----:B------:R-:W-:Y:S02]  /*99f0*/  PLOP3.LUT P0, PT, P0, P2, PT, 0x2a, 0x0 ;  /* 0x000000000000781c */ /* 0x000fe40000704572 */
[----:B------:R-:W-:Y:S01]  /*9a00*/  LEA.HI R0, R0, R3, RZ, 0x6 ;  /* 0x0000000300007211 */ /* 0x000fe200078f30ff */
[----:B------:R-:W-:-:S03]  /*9a10*/  IMAD.U32 R3, RZ, RZ, UR30 ;  /* 0x0000001eff037e24 */ /* 0x000fc6000f8e00ff */
[----:B------:R-:W-:Y:S02]  /*9a20*/  SHF.R.S32.HI R4, RZ, 0x6, R0 ;  /* 0x00000006ff047819 */ /* 0x000fe40000011400 */
[----:B------:R-:W-:Y:S01]  /*9a30*/  LOP3.LUT R0, R3, 0x2, RZ, 0xfc, !PT ;  /* 0x0000000203007812 */ /* 0x000fe200078efcff */
[----:B------:R-:W-:Y:S02]  /*9a40*/  IMAD.MOV.U32 R3, RZ, RZ, 0x1 ;  /* 0x00000001ff037424 */ /* 0x000fe400078e00ff */
[----:B------:R-:W-:-:S07]  /*9a50*/  IMAD.SHL.U32 R4, R4, 0x4, RZ ;  /* 0x0000000404047824 */ /* 0x000fce00078e00ff */
.L_x_130:
[----:B------:R-:W-:Y:S04]  /*9a60*/  BSSY B1, `(.L_x_116) ;  /* 0x000002e000017945 */ /* 0x000fe80003800000 */
[----:B------:R-:W-:Y:S05]  /*9a70*/  @!P3 BRA `(.L_x_117) ;  /* 0x0000000000b0b947 */ /* 0x000fea0003800000 */
[----:B------:R-:W1:Y:S01]  /*9a80*/  S2R R6, SR_CgaCtaId ;  /* 0x0000000000067919 */ /* 0x000e620000008800 */
[----:B------:R-:W-:-:S04]  /*9a90*/  MOV R5, 0x400 ;  /* 0x0000040000057802 */ /* 0x000fc80000000f00 */
[----:B-1----:R-:W-:Y:S02]  /*9aa0*/  LEA R7, R6, R5, 0x18 ;  /* 0x0000000506077211 */ /* 0x002fe400078ec0ff */
[----:B------:R-:W-:-:S03]  /*9ab0*/  SHF.L.U32 R5, R3, 0x1f, RZ ;  /* 0x0000001f03057819 */ /* 0x000fc600000006ff */
[----:B------:R-:W-:-:S04]  /*9ac0*/  IMAD R6, R2, 0x8, R7 ;  /* 0x0000000802067824 */ /* 0x000fc800078e0207 */
[----:B------:R-:W1:Y:S02]  /*9ad0*/  SYNCS.PHASECHK.TRANS64.TRYWAIT P4, [R6+URZ+0x16420], R5 ;  /* 0x01642005060075a7 */ /* 0x000e64000808017f */
[----:B-1----:R-:W-:Y:S05]  /*9ae0*/  @!P4 BRA `(.L_x_118) ;  /* 0x000000100010c947 */ /* 0x002fea0003800000 */
.L_x_150:
[----:B-1----:R-:W-:-:S04]  /*9af0*/  @P2 IMAD.MOV.U32 R5, RZ, RZ, 0x1900 ;  /* 0x00001900ff052424 */ /* 0x002fc800078e00ff */
[----:B------:R1:W-:Y:S02]  /*9b00*/  @P2 SYNCS.ARRIVE.TRANS64 RZ, [R6+URZ+0x16400], R5 ;  /* 0x0164000506ff29a7 */ /* 0x0003e4000800003f */
[----:B-1----:R-:W-:-:S04]  /*9b10*/  PRMT R5, R0, 0x9910, RZ ;  /* 0x0000991000057816 */ /* 0x002fc800000000ff */
[----:B------:R-:W-:-:S13]  /*9b20*/  ISETP.NE.AND P4, PT, R5, 0x2, PT ;  /* 0x000000020500780c */ /* 0x000fda0003f85270 */
[----:B------:R-:W-:Y:S05]  /*9b30*/  @P4 BRA `(.L_x_119) ;  /* 0x0000000000044947 */ /* 0x000fea0003800000 */
[----:B------:R-:W-:Y:S01]  /*9b40*/  BPT.TRAP 0x1 ;  /* 0x000000040000795c */ /* 0x000fe20000300000 */
.L_x_119:
[----:B------:R-:W-:Y:S05]  /*9b50*/  @P0 BRA `(.L_x_120) ;  /* 0x0000000000040947 */ /* 0x000fea0003800000 */
[----:B------:R-:W-:Y:S01]  /*9b60*/  BPT.TRAP 0x1 ;  /* 0x000000040000795c */ /* 0x000fe20000300000 */
.L_x_120:
[----:B------:R-:W-:Y:S01]  /*9b70*/  IMAD R7, R2, 0x1800, R7 ;  /* 0x0000180002077824 */ /* 0x000fe200078e0207 */
[----:B------:R-:W-:Y:S01]  /*9b80*/  R2UR UR33, R6 ;  /* 0x00000000062172ca */ /* 0x000fe200000e0000 */
[----:B------:R-:W-:Y:S01]  /*9b90*/  ULDC.64 UR4, c[0x0][0x198] ;  /* 0x0000660000047ab9 */ /* 0x000fe20000000a00 */
[----:B------:R-:W-:Y:S01]  /*9ba0*/  R2UR UR35, R9 ;  /* 0x00000000092372ca */ /* 0x000fe200000e0000 */
[----:B------:R-:W-:Y:S01]  /*9bb0*/  UIADD3 UR4, UP0, UR4, 0xf0, URZ ;  /* 0x000000f004047890 */ /* 0x000fe2000ff1e03f */
[----:B------:R-:W-:Y:S01]  /*9bc0*/  R2UR UR16, R7 ;  /* 0x00000000071072ca */ /* 0x000fe200000e0000 */
[----:B------:R-:W-:Y:S01]  /*9bd0*/  UMOV UR6, 0x0 ;  /* 0x0000000000067882 */ /* 0x000fe20000000000 */
[----:B------:R-:W-:Y:S01]  /*9be0*/  UMOV UR7, 0x10000000 ;  /* 0x1000000000077882 */ /* 0x000fe20000000000 */
[----:B------:R-:W-:Y:S01]  /*9bf0*/  UIADD3.X UR5, URZ, UR5, URZ, UP0, !UPT ;  /* 0x000000053f057290 */ /* 0x000fe200087fe43f */
[----:B------:R-:W-:Y:S01]  /*9c00*/  UMOV UR34, URZ ;  /* 0x0000003f00227c82 */ /* 0x000fe20008000000 */
[----:B------:R-:W-:Y:S01]  /*9c10*/  UMOV UR26, 0x10 ;  /* 0x00000010001a7882 */ /* 0x000fe20000000000 */
[----:B------:R-:W-:Y:S01]  /*9c20*/  UMOV UR28, UR36 ;  /* 0x00000024001c7c82 */ /* 0x000fe20008000000 */
[----:B------:R-:W-:-:S02]  /*9c30*/  UMOV UR29, UR37 ;  /* 0x00000025001d7c82 */ /* 0x000fc40008000000 */
[----:B------:R-:W-:Y:S02]  /*9c40*/  UIADD3 UR33, UR33, 0x16400, URZ ;  /* 0x0001640021217890 */ /* 0x000fe4000fffe03f */
[----:B------:R-:W-:Y:S02]  /*9c50*/  USHF.L.U32 UR35, UR35, 0x6, URZ ;  /* 0x0000000623237899 */ /* 0x000fe4000800063f */
[----:B------:R-:W-:Y:S02]  /*9c60*/  UIADD3 UR32, UR16, 0xa000, URZ ;  /* 0x0000a00010207890 */ /* 0x000fe4000fffe03f */
[----:B------:R-:W-:Y:S02]  /*9c70*/  UIADD3 UR24, UR16, 0xa800, URZ ;  /* 0x0000a80010187890 */ /* 0x000fe4000fffe03f */
[----:B------:R-:W-:Y:S01]  /*9c80*/  UIADD3 UR16, UR16, 0xb000, URZ ;  /* 0x0000b00010107890 */ /* 0x000fe2000fffe03f */
        /* <DEDUP_REMOVED lines=11> */
.L_x_117:
[----:B------:R-:W-:Y:S05]  /*9d40*/  BSYNC B1 ;  /* 0x0000000000017941 */ /* 0x000fea0003800000 */
.L_x_116:
[C---:B------:R-:W-:Y:S01]  /*9d50*/  ISETP.LT.OR P4, PT, R4.reuse, 0x6, !P3 ;  /* 0x000000060400780c */ /* 0x040fe20005f81670 */
[----:B------:R-:W-:Y:S01]  /*9d60*/  BSSY B1, `(.L_x_121) ;  /* 0x000001c000017945 */ /* 0x000fe20003800000 */
[----:B------:R-:W-:-:S11]  /*9d70*/  ISETP.LT.OR P5, PT, R4, 0x7, !P3 ;  /* 0x000000070400780c */ /* 0x000fd60005fa1670 */
[----:B------:R-:W-:Y:S05]  /*9d80*/  @P4 BRA `(.L_x_122) ;  /* 0x0000000000644947 */ /* 0x000fea0003800000 */
[----:B------:R-:W1:Y:S01]  /*9d90*/  S2R R6, SR_CgaCtaId ;  /* 0x0000000000067919 */ /* 0x000e620000008800 */
[----:B------:R-:W-:Y:S01]  /*9da0*/  MOV R5, 0x400 ;  /* 0x0000040000057802 */ /* 0x000fe20000000f00 */
[----:B------:R-:W-:Y:S01]  /*9db0*/  ULDC.64 UR4, c[0x0][0x198] ;  /* 0x0000660000047ab9 */ /* 0x000fe20000000a00 */
[----:B------:R-:W-:Y:S01]  /*9dc0*/  R2UR UR18, R9 ;  /* 0x00000000091272ca */ /* 0x000fe200000e0000 */
[----:B------:R-:W-:Y:S01]  /*9dd0*/  UIADD3 UR4, UP0, UR4, 0x4f0, URZ ;  /* 0x000004f004047890 */ /* 0x000fe2000ff1e03f */
[----:B------:R-:W-:Y:S01]  /*9de0*/  UMOV UR6, 0x0 ;  /* 0x0000000000067882 */ /* 0x000fe20000000000 */
[----:B------:R-:W-:Y:S02]  /*9df0*/  UMOV UR7, 0x10000000 ;  /* 0x1000000000077882 */ /* 0x000fe40000000000 */
[----:B------:R-:W-:Y:S01]  /*9e00*/  UIADD3.X UR5, URZ, UR5, URZ, UP0, !UPT ;  /* 0x000000053f057290 */ /* 0x000fe200087fe43f */
[----:B------:R-:W-:Y:S01]  /*9e10*/  UMOV UR19, UR36 ;  /* 0x0000002400137c82 */ /* 0x000fe20008000000 */
[----:B------:R-:W-:-:S06]  /*9e20*/  UMOV UR20, UR37 ;  /* 0x0000002500147c82 */ /* 0x000fcc0008000000 */
[----:B------:R-:W-:Y:S01]  /*9e30*/  USHF.L.U32 UR18, UR18, 0x6, URZ ;  /* 0x0000000612127899 */ /* 0x000fe2000800063f */
[----:B-1----:R-:W-:-:S05]  /*9e40*/  LEA R5, R6, R5, 0x18 ;  /* 0x0000000506057211 */ /* 0x002fca00078ec0ff */
[C-C-:B------:R-:W-:Y:S02]  /*9e50*/  IMAD R6, R2.reuse, 0x8, R5.reuse ;  /* 0x0000000802067824 */ /* 0x140fe400078e0205 */
[----:B------:R-:W-:-:S03]  /*9e60*/  IMAD R5, R2, 0x100, R5 ;  /* 0x0000010002057824 */ /* 0x000fc600078e0205 */
[----:B------:R-:W-:Y:S02]  /*9e70*/  R2UR UR17, R6 ;  /* 0x00000000061172ca */ /* 0x000fe400000e0000 */
[----:B------:R-:W-:Y:S01]  /*9e80*/  R2UR UR16, R5 ;  /* 0x00000000051072ca */ /* 0x000fe200000e0000 */
[----:B------:R-:W-:-:S05]  /*9e90*/  VIADD R5, R2, 0x1 ;  /* 0x0000000102057836 */ /* 0x000fca0000000000 */
[----:B------:R-:W-:-:S04]  /*9ea0*/  ISETP.NE.AND P4, PT, R5, 0x4, PT ;  /* 0x000000040500780c */ /* 0x000fc80003f85270 */
[----:B------:R-:W-:Y:S01]  /*9eb0*/  SEL R2, RZ, 0x1, P4 ;  /* 0x00000001ff027807 */ /* 0x000fe20002000000 */
[----:B------:R-:W-:Y:S02]  /*9ec0*/  UIADD3 UR17, UR17, 0x16400, URZ ;  /* 0x0001640011117890 */ /* 0x000fe4000fffe03f */
[----:B------:R-:W-:Y:S01]  /*9ed0*/  UIADD3 UR16, UR16, 0x16000, URZ ;  /* 0x0001600010107890 */ /* 0x000fe2000fffe03f */
[----:B------:R-:W-:Y:S02]  /*9ee0*/  LOP3.LUT R3, R3, R2, RZ, 0x3c, !PT ;  /* 0x0000000203037212 */ /* 0x000fe400078e3cff */
[----:B------:R-:W-:-:S06]  /*9ef0*/  SEL R2, R5, RZ, P4 ;  /* 0x000000ff05027207 */ /* 0x000fcc0002000000 */
[----:B------:R1:W-:Y:S02]  /*9f00*/  UTMALDG.3D [UR16], [UR4], desc[UR6] ;  /* 0x00000610040075b4 */ /* 0x0003e40008011000 */
[----:B-1----:R-:W-:Y:S01]  /*9f10*/  NOP ;  /* 0x0000000000007918 */ /* 0x002fe20000000000 */
.L_x_122:
[----:B------:R-:W-:Y:S05]  /*9f20*/  BSYNC B1 ;  /* 0x0000000000017941 */ /* 0x000fea0003800000 */
.L_x_121:
[----:B------:R-:W-:Y:S04]  /*9f30*/  BSSY B1, `(.L_x_123) ;  /* 0x000002e000017945 */ /* 0x000fe80003800000 */
[----:B------:R-:W-:Y:S05]  /*9f40*/  @P5 BRA `(.L_x_124) ;  /* 0x0000000000b05947 */ /* 0x000fea0003800000 */
[----:B------:R-:W1:Y:S01]  /*9f50*/  S2R R6, SR_CgaCtaId ;  /* 0x0000000000067919 */ /* 0x000e620000008800 */
[----:B------:R-:W-:Y:S02]  /*9f60*/  MOV R5, 0x400 ;  /* 0x0000040000057802 */ /* 0x000fe40000000f00 */
[----:B------:R-:W-:Y:S02]  /*9f70*/  SHF.L.U32 R7, R3, 0x1f, RZ ;  /* 0x0000001f03077819 */ /* 0x000fe400000006ff */
[----:B-1----:R-:W-:-:S05]  /*9f80*/  LEA R5, R6, R5, 0x18 ;  /* 0x0000000506057211 */ /* 0x002fca00078ec0ff */
[----:B------:R-:W-:-:S04]  /*9f90*/  IMAD R6, R2, 0x8, R5 ;  /* 0x0000000802067824 */ /* 0x000fc800078e0205 */
[----:B------:R-:W1:Y:S02]  /*9fa0*/  SYNCS.PHASECHK.TRANS64.TRYWAIT P4, [R6+URZ+0x16420], R7 ;  /* 0x01642007060075a7 */ /* 0x000e64000808017f */
[----:B-1----:R-:W-:Y:S05]  /*9fb0*/  @!P4 BRA `(.L_x_125) ;  /* 0x0000000800f0c947 */ /* 0x002fea0003800000 */
.L_x_151:
[----:B-1----:R-:W-:-:S04]  /*9fc0*/  @P1 IMAD.MOV.U32 R7, RZ, RZ, 0x1900 ;  /* 0x00001900ff071424 */ /* 0x002fc800078e00ff */
[----:B------:R1:W-:Y:S02]  /*9fd0*/  @P1 SYNCS.ARRIVE.TRANS64 RZ, [R6+URZ+0x16400], R7 ;  /* 0x0164000706ff19a7 */ /* 0x0003e4000800003f */
[----:B-1----:R-:W-:-:S04]  /*9fe0*/  PRMT R7, R0, 0x9910, RZ ;  /* 0x0000991000077816 */ /* 0x002fc800000000ff */
[----:B------:R-:W-:-:S13]  /*9ff0*/  ISETP.NE.AND P4, PT, R7, 0x2, PT ;  /* 0x000000020700780c */ /* 0x000fda0003f85270 */
[----:B------:R-:W-:Y:S05]  /*a000*/  @P4 BRA `(.L_x_126) ;  /* 0x0000000000044947 */ /* 0x000fea0003800000 */
[----:B------:R-:W-:Y:S01]  /*a010*/  BPT.TRAP 0x1 ;  /* 0x000000040000795c */ /* 0x000fe20000300000 */
.L_x_126:
[----:B------:R-:W-:Y:S05]  /*a020*/  @P0 BRA `(.L_x_127) ;  /* 0x0000000000040947 */ /* 0x000fea0003800000 */
[----:B------:R-:W-:Y:S01]  /*a030*/  BPT.TRAP 0x1 ;  /* 0x000000040000795c */ /* 0x000fe20000300000 */
.L_x_127:
        /* <DEDUP_REMOVED lines=24> */
[----:B------:R1:W-:Y:S01]  /*a1c0*/  UTMALDG.4D [UR32], [UR4], desc[UR6] ;  /* 0x00000620040075b4 */ /* 0x0003e20008019000 */
[----:B------:R-:W-:Y:S01]  /*a1d0*/  UMOV UR19, UR35 ;  /* 0x0000002300137c82 */ /* 0x000fe20008000000 */
[----:B------:R1:W-:Y:S01]  /*a1e0*/  UTMALDG.4D [UR24], [UR4], desc[UR6] ;  /* 0x00000618040075b4 */ /* 0x0003e20008019000 */
[----:B------:R1:W-:Y:S02]  /*a1f0*/  UTMALDG.4D [UR16], [UR4], desc[UR6] ;  /* 0x00000610040075b4 */ /* 0x0003e40008019000 */
[----:B-1----:R-:W-:Y:S01]  /*a200*/  NOP ;  /* 0x0000000000007918 */ /* 0x002fe20000000000 */
.L_x_124:
[----:B------:R-:W-:Y:S05]  /*a210*/  BSYNC B1 ;  /* 0x0000000000017941 */ /* 0x000fea0003800000 */
.L_x_123:
[----:B------:R-:W-:Y:S01]  /*a220*/  ISETP.LT.OR P4, PT, R4, 0x8, !P3 ;  /* 0x000000080400780c */ /* 0x000fe20005f81670 */
[----:B------:R-:W-:-:S12]  /*a230*/  BSSY B1, `(.L_x_128) ;  /* 0x000001c000017945 */ /* 0x000fd80003800000 */
[----:B------:R-:W-:Y:S05]  /*a240*/  @P4 BRA `(.L_x_129) ;  /* 0x0000000000684947 */ /* 0x000fea0003800000 */
[----:B------:R-:W1:Y:S01]  /*a250*/  S2R R6, SR_CgaCtaId ;  /* 0x0000000000067919 */ /* 0x000e620000008800 */
[----:B------:R-:W-:Y:S01]  /*a260*/  MOV R5, 0x400 ;  /* 0x0000040000057802 */ /* 0x000fe20000000f00 */
[----:B------:R-:W-:Y:S01]  /*a270*/  ULDC.64 UR4, c[0x0][0x198] ;  /* 0x0000660000047ab9 */ /* 0x000fe20000000a00 */
[C---:B------:R-:W-:Y:S01]  /*a280*/  R2UR UR18, R9.reuse ;  /* 0x00000000091272ca */ /* 0x040fe200000e0000 */
[----:B------:R-:W-:Y:S01]  /*a290*/  UIADD3 UR4, UP0, UR4, 0x5f0, URZ ;  /* 0x000005f004047890 */ /* 0x000fe2000ff1e03f */
[----:B------:R-:W-:Y:S01]  /*a2a0*/  VIADD R9, R9, 0x1 ;  /* 0x0000000109097836 */ /* 0x000fe20000000000 */
[----:B------:R-:W-:Y:S01]  /*a2b0*/  UMOV UR6, 0x0 ;  /* 0x0000000000067882 */ /* 0x000fe20000000000 */
[----:B------:R-:W-:Y:S01]  /*a2c0*/  UMOV UR7, 0x10000000 ;  /* 0x1000000000077882 */ /* 0x000fe20000000000 */
[----:B------:R-:W-:Y:S01]  /*a2d0*/  UIADD3.X UR5, URZ, UR5, URZ, UP0, !UPT ;  /* 0x000000053f057290 */ /* 0x000fe200087fe43f */
[----:B------:R-:W-:Y:S01]  /*a2e0*/  UMOV UR19, UR36 ;  /* 0x0000002400137c82 */ /* 0x000fe20008000000 */
[----:B------:R-:W-:-:S06]  /*a2f0*/  UMOV UR20, UR37 ;  /* 0x0000002500147c82 */ /* 0x000fcc0008000000 */
[----:B------:R-:W-:Y:S01]  /*a300*/  USHF.L.U32 UR18, UR18, 0x6, URZ ;  /* 0x0000000612127899 */ /* 0x000fe2000800063f */
[----:B-1----:R-:W-:-:S05]  /*a310*/  LEA R5, R6, R5, 0x18 ;  /* 0x0000000506057211 */ /* 0x002fca00078ec0ff */
[C-C-:B------:R-:W-:Y:S02]  /*a320*/  IMAD R6, R2.reuse, 0x8, R5.reuse ;  /* 0x0000000802067824 */ /* 0x140fe400078e0205 */
[C---:B------:R-:W-:Y:S02]  /*a330*/  IMAD R5, R2.reuse, 0x100, R5 ;  /* 0x0000010002057824 */ /* 0x040fe400078e0205 */
[----:B------:R-:W-:Y:S01]  /*a340*/  VIADD R2, R2, 0x1 ;  /* 0x0000000102027836 */ /* 0x000fe20000000000 */
[----:B------:R-:W-:Y:S02]  /*a350*/  R2UR UR17, R6 ;  /* 0x00000000061172ca */ /* 0x000fe400000e0000 */
[----:B------:R-:W-:Y:S02]  /*a360*/  R2UR UR16, R5 ;  /* 0x00000000051072ca */ /* 0x000fe400000e0000 */
[----:B------:R-:W-:-:S04]  /*a370*/  ISETP.NE.AND P4, PT, R2, 0x4, PT ;  /* 0x000000040200780c */ /* 0x000fc80003f85270 */
[----:B------:R-:W-:Y:S02]  /*a380*/  SEL R6, RZ, 0x1, P4 ;  /* 0x00000001ff067807 */ /* 0x000fe40002000000 */
[----:B------:R-:W-:Y:S02]  /*a390*/  SEL R2, R2, RZ, P4 ;  /* 0x000000ff02027207 */ /* 0x000fe40002000000 */
[----:B------:R-:W-:Y:S01]  /*a3a0*/  LOP3.LUT R3, R3, R6, RZ, 0x3c, !PT ;  /* 0x0000000603037212 */ /* 0x000fe200078e3cff */
[----:B------:R-:W-:Y:S02]  /*a3b0*/  UIADD3 UR17, UR17, 0x16400, URZ ;  /* 0x0001640011117890 */ /* 0x000fe4000fffe03f */
[----:B------:R-:W-:-:S09]  /*a3c0*/  UIADD3 UR16, UR16, 0x16000, URZ ;  /* 0x0001600010107890 */ /* 0x000fd2000fffe03f */
[----:B------:R1:W-:Y:S02]  /*a3d0*/  UTMALDG.3D [UR16], [UR4], desc[UR6] ;  /* 0x00000610040075b4 */ /* 0x0003e40008011000 */
[----:B-1----:R-:W-:Y:S01]  /*a3e0*/  NOP ;  /* 0x0000000000007918 */ /* 0x002fe20000000000 */
.L_x_129:
[----:B------:R-:W-:Y:S05]  /*a3f0*/  BSYNC B1 ;  /* 0x0000000000017941 */ /* 0x000fea0003800000 */
.L_x_128:
[C---:B------:R-:W-:Y:S01]  /*a400*/  ISETP.GT.AND P4, PT, R4.reuse, 0x8, PT ;  /* 0x000000080400780c */ /* 0x040fe20003f84270 */
[----:B------:R-:W-:-:S12]  /*a410*/  VIADD R4, R4, 0xfffffffc ;  /* 0xfffffffc04047836 */ /* 0x000fd80000000000 */
[----:B------:R-:W-:Y:S05]  /*a420*/  @P4 BRA `(.L_x_130) ;  /* 0xfffffff4008c4947 */ /* 0x000fea000383ffff */
[----:B------:R-:W-:Y:S05]  /*a430*/  BSYNC B0 ;  /* 0x0000000000007941 */ /* 0x000fea0003800000 */
.L_x_115:
[----:B------:R-:W-:Y:S05]  /*a440*/  EXIT ;  /* 0x000000000000794d */ /* 0x000fea0003800000 */
.L_x_15:
[----:B--2---:R-:W-:-:S04]  /*a450*/  IMAD.U32 R5, RZ, RZ, UR26 ;  /* 0x0000001aff057e24 */ /* 0x004fc8000f8e00ff */
[----:B------:R2:W3:Y:S03]  /*a460*/  SYNCS.PHASECHK.TRANS64.TRYWAIT P0, [R5+URZ+0x16440], R2 ;  /* 0x01644002050075a7 */ /* 0x0004e6000800017f */
[----:B---3--:R-:W-:Y:S05]  /*a470*/  @!P0 NANOSLEEP.SYNCS 0x989680 ;  /* 0x009896800000895d */ /* 0x008fea0003900000 */
[----:B------:R-:W3:Y:S02]  /*a480*/  @!P0 SYNCS.PHASECHK.TRANS64 P0, [R5+URZ+0x16440], R2 ;  /* 0x01644002050085a7 */ /* 0x000ee4000800007f */
[----:B---3--:R-:W-:Y:S05]  /*a490*/  @!P0 BRA `(.L_x_15) ;  /* 0xfffffffc00ec8947 */ /* 0x008fea000383ffff */
[----:B------:R-:W-:Y:S05]  /*a4a0*/  BRA `(.L_x_131) ;  /* 0xffffff68006c7947 */ /* 0x000fea000383ffff */
.L_x_17:
[----:B---3--:R-:W-:-:S04]  /*a4b0*/  IMAD.U32 R7, RZ, RZ, UR26 ;  /* 0x0000001aff077e24 */ /* 0x008fc8000f8e00ff */
[----:B------:R3:W4:Y:S03]  /*a4c0*/  SYNCS.PHASECHK.TRANS64.TRYWAIT P0, [R7+URZ+0x16448], R2 ;  /* 0x01644802070075a7 */ /* 0x000726000800017f */
[----:B----4-:R-:W-:Y:S05]  /*a4d0*/  @!P0 NANOSLEEP.SYNCS 0x989680 ;  /* 0x009896800000895d */ /* 0x010fea0003900000 */
[----:B------:R-:W4:Y:S02]  /*a4e0*/  @!P0 SYNCS.PHASECHK.TRANS64 P0, [R7+URZ+0x16448], R2 ;  /* 0x01644802070085a7 */ /* 0x000f24000800007f */
[----:B----4-:R-:W-:Y:S05]  /*a4f0*/  @!P0 BRA `(.L_x_17) ;  /* 0xfffffffc00ec8947 */ /* 0x010fea000383ffff */
[----:B------:R-:W-:Y:S05]  /*a500*/  BRA `(.L_x_132) ;  /* 0xffffff6800787947 */ /* 0x000fea000383ffff */
.L_x_20:
[----:B-1----:R-:W-:-:S04]  /*a510*/  IMAD.U32 R5, RZ, RZ, UR8 ;  /* 0x00000008ff057e24 */ /* 0x002fc8000f8e00ff */
[----:B------:R1:W2:Y:S03]  /*a520*/  SYNCS.PHASECHK.TRANS64.TRYWAIT P0, [R5+URZ+0x16400], R0 ;  /* 0x01640000050075a7 */ /* 0x0002a6000800017f */
[----:B--2---:R-:W-:Y:S05]  /*a530*/  @!P0 NANOSLEEP.SYNCS 0x989680 ;  /* 0x009896800000895d */ /* 0x004fea0003900000 */
[----:B------:R-:W2:Y:S02]  /*a540*/  @!P0 SYNCS.PHASECHK.TRANS64 P0, [R5+URZ+0x16400], R0 ;  /* 0x01640000050085a7 */ /* 0x000ea4000800007f */
[----:B--2---:R-:W-:Y:S05]  /*a550*/  @!P0 BRA `(.L_x_20) ;  /* 0xfffffffc00ec8947 */ /* 0x004fea000383ffff */
[----:B------:R-:W-:Y:S05]  /*a560*/  BRA `(.L_x_133) ;  /* 0xffffff6c00787947 */ /* 0x000fea000383ffff */
.L_x_22:
[----:B-1----:R-:W-:-:S04]  /*a570*/  IMAD.U32 R5, RZ, RZ, UR9 ;  /* 0x00000009ff057e24 */ /* 0x002fc8000f8e00ff */
[----:B------:R1:W2:Y:S03]  /*a580*/  SYNCS.PHASECHK.TRANS64.TRYWAIT P0, [R5+URZ+0x16400], R0 ;  /* 0x01640000050075a7 */ /* 0x0002a6000800017f */
[----:B--2---:R-:W-:Y:S05]  /*a590*/  @!P0 NANOSLEEP.SYNCS 0x989680 ;  /* 0x009896800000895d */ /* 0x004fea0003900000 */
[----:B------:R-:W2:Y:S02]  /*a5a0*/  @!P0 SYNCS.PHASECHK.TRANS64 P0, [R5+URZ+0x16400], R0 ;  /* 0x01640000050085a7 */ /* 0x000ea4000800007f */
[----:B--2---:R-:W-:Y:S05]  /*a5b0*/  @!P0 BRA `(.L_x_22) ;  /* 0xfffffffc00ec8947 */ /* 0x004fea000383ffff */
[----:B------:R-:W-:Y:S05]  /*a5c0*/  BRA `(.L_x_134) ;  /* 0xffffff7000207947 */ /* 0x000fea000383ffff */
.L_x_23:
[----:B-1----:R-:W-:-:S04]  /*a5d0*/  IMAD.U32 R34, RZ, RZ, UR10 ;  /* 0x0000000aff227e24 */ /* 0x002fc8000f8e00ff */
[----:B------:R1:W2:Y:S03]  /*a5e0*/  SYNCS.PHASECHK.TRANS64.TRYWAIT P2, [R34+URZ], R17 ;  /* 0x00000011220075a7 */ /* 0x0002a6000804017f */
[----:B--2---:R-:W-:Y:S05]  /*a5f0*/  @!P2 NANOSLEEP.SYNCS 0x989680 ;  /* 0x009896800000a95d */ /* 0x004fea0003900000 */
[----:B------:R-:W2:Y:S02]  /*a600*/  @!P2 SYNCS.PHASECHK.TRANS64 P2, [R34+URZ], R17 ;  /* 0x000000112200a5a7 */ /* 0x000ea4000804007f */
[----:B--2---:R-:W-:Y:S05]  /*a610*/  @!P2 BRA `(.L_x_23) ;  /* 0xfffffffc00eca947 */ /* 0x004fea000383ffff */
[----:B------:R-:W-:Y:S05]  /*a620*/  BRA `(.L_x_135) ;  /* 0xffffff8000e07947 */ /* 0x000fea000383ffff */
.L_x_25:
[----:B-1----:R-:W-:-:S04]  /*a630*/  IMAD.U32 R16, RZ, RZ, UR11 ;  /* 0x0000000bff107e24 */ /* 0x002fc8000f8e00ff */
[----:B------:R1:W2:Y:S03]  /*a640*/  SYNCS.PHASECHK.TRANS64.TRYWAIT P0, [R16+URZ+0x164a0], R5 ;  /* 0x0164a005100075a7 */ /* 0x0002a6000800017f */
[----:B--2---:R-:W-:Y:S05]  /*a650*/  @!P0 NANOSLEEP.SYNCS 0x989680 ;  /* 0x009896800000895d */ /* 0x004fea0003900000 */
[----:B------:R-:W2:Y:S02]  /*a660*/  @!P0 SYNCS.PHASECHK.TRANS64 P0, [R16+URZ+0x164a0], R5 ;  /* 0x0164a005100085a7 */ /* 0x000ea4000800007f */
[----:B--2---:R-:W-:Y:S05]  /*a670*/  @!P0 BRA `(.L_x_25) ;  /* 0xfffffffc00ec8947 */ /* 0x004fea000383ffff */
[----:B------:R-:W-:Y:S05]  /*a680*/  BRA `(.L_x_24) ;  /* 0xffffff90001c7947 */ /* 0x000fea000383ffff */
.L_x_29:
[----:B-1----:R1:W2:Y:S02]  /*a690*/  SYNCS.PHASECHK.TRANS64.TRYWAIT P0, [R5+URZ+0x16490], R0 ;  /* 0x01649000050075a7 */ /* 0x0022a4000800017f */
[----:B--2---:R-:W-:Y:S05]  /*a6a0*/  @!P0 NANOSLEEP.SYNCS 0x989680 ;  /* 0x009896800000895d */ /* 0x004fea0003900000 */
[----:B------:R-:W2:Y:S02]  /*a6b0*/  @!P0 SYNCS.PHASECHK.TRANS64 P0, [R5+URZ+0x16490], R0 ;  /* 0x01649000050085a7 */ /* 0x000ea4000800007f */
[----:B--2---:R-:W-:Y:S05]  /*a6c0*/  @!P0 BRA `(.L_x_29) ;  /* 0xfffffffc00f08947 */ /* 0x004fea000383ffff */
[----:B------:R-:W-:Y:S05]  /*a6d0*/  BRA `(.L_x_136) ;  /* 0xffffff9400fc7947 */ /* 0x000fea000383ffff */
.L_x_32:
[----:B-1----:R-:W-:-:S04]  /*a6e0*/  IMAD.U32 R5, RZ, RZ, UR11 ;  /* 0x0000000bff057e24 */ /* 0x002fc8000f8e00ff */
[----:B------:R1:W2:Y:S03]  /*a6f0*/  SYNCS.PHASECHK.TRANS64.TRYWAIT P0, [R5+URZ], R0 ;  /* 0x00000000050075a7 */ /* 0x0002a6000800017f */
[----:B--2---:R-:W-:Y:S05]  /*a700*/  @!P0 NANOSLEEP.SYNCS 0x989680 ;  /* 0x009896800000895d */ /* 0x004fea0003900000 */
[----:B------:R-:W2:Y:S02]  /*a710*/  @!P0 SYNCS.PHASECHK.TRANS64 P0, [R5+URZ], R0 ;  /* 0x00000000050085a7 */ /* 0x000ea4000800007f */
[----:B--2---:R-:W-:Y:S05]  /*a720*/  @!P0 BRA `(.L_x_32) ;  /* 0xfffffffc00ec8947 */ /* 0x004fea000383ffff */
[----:B------:R-:W-:Y:S05]  /*a730*/  BRA `(.L_x_137) ;  /* 0xffffff9800087947 */ /* 0x000fea000383ffff */
.L_x_34:
[----:B-1----:R1:W2:Y:S02]  /*a740*/  SYNCS.PHASECHK.TRANS64.TRYWAIT P2, [R2+URZ+0x16490], R5 ;  /* 0x01649005020075a7 */ /* 0x0022a4000804017f */
[----:B--2---:R-:W-:Y:S05]  /*a750*/  @!P2 NANOSLEEP.SYNCS 0x989680 ;  /* 0x009896800000a95d */ /* 0x004fea0003900000 */
[----:B------:R-:W2:Y:S02]  /*a760*/  @!P2 SYNCS.PHASECHK.TRANS64 P2, [R2+URZ+0x16490], R5 ;  /* 0x016490050200a5a7 */ /* 0x000ea4000804007f */
[----:B--2---:R-:W-:Y:S05]  /*a770*/  @!P2 BRA `(.L_x_34) ;  /* 0xfffffffc00f0a947 */ /* 0x004fea000383ffff */
[----:B------:R-:W-:Y:S05]  /*a780*/  BRA `(.L_x_138) ;  /* 0xffffffa400d87947 */ /* 0x000fea000383ffff */
.L_x_46:
[----:B--2---:R2:W4:Y:S02]  /*a790*/  SYNCS.PHASECHK.TRANS64.TRYWAIT P0, [R5+URZ+0x16490], R0 ;  /* 0x01649000050075a7 */ /* 0x004524000800017f */
[----:B----4-:R-:W-:Y:S05]  /*a7a0*/  @!P0 NANOSLEEP.SYNCS 0x989680 ;  /* 0x009896800000895d */ /* 0x010fea0003900000 */
[----:B------:R-:W4:Y:S02]  /*a7b0*/  @!P0 SYNCS.PHASECHK.TRANS64 P0, [R5+URZ+0x16490], R0 ;  /* 0x01649000050085a7 */ /* 0x000f24000800007f */
[----:B----4-:R-:W-:Y:S05]  /*a7c0*/  @!P0 BRA `(.L_x_46) ;  /* 0xfffffffc00f08947 */ /* 0x010fea000383ffff */
[----:B------:R-:W-:Y:S05]  /*a7d0*/  BRA `(.L_x_139) ;  /* 0xffffffb0006c7947 */ /* 0x000fea000383ffff */
.L_x_48:
[----:B--2---:R2:W4:Y:S02]  /*a7e0*/  SYNCS.PHASECHK.TRANS64.TRYWAIT P0, [R5+URZ+0x16490], R0 ;  /* 0x01649000050075a7 */ /* 0x004524000800017f */
[----:B----4-:R-:W-:Y:S05]  /*a7f0*/  @!P0 NANOSLEEP.SYNCS 0x989680 ;  /* 0x009896800000895d */ /* 0x010fea0003900000 */
[----:B------:R-:W4:Y:S02]  /*a800*/  @!P0 SYNCS.PHASECHK.TRANS64 P0, [R5+URZ+0x16490], R0 ;  /* 0x01649000050085a7 */ /* 0x000f24000800007f */
[----:B----4-:R-:W-:Y:S05]  /*a810*/  @!P0 BRA `(.L_x_48) ;  /* 0xfffffffc00f08947 */ /* 0x010fea000383ffff */
[----:B------:R-:W-:Y:S05]  /*a820*/  BRA `(.L_x_140) ;  /* 0xffffffb000847947 */ /* 0x000fea000383ffff */
.L_x_49:
[----:B-1----:R-:W-:-:S04]  /*a830*/  IMAD.U32 R0, RZ, RZ, UR4 ;  /* 0x00000004ff007e24 */ /* 0x002fc8000f8e00ff */
[----:B------:R1:W2:Y:S03]  /*a840*/  SYNCS.PHASECHK.TRANS64.TRYWAIT P0, [R0+URZ+0x164a0], R3 ;  /* 0x0164a003000075a7 */ /* 0x0002a6000800017f */
[----:B--2---:R-:W-:Y:S05]  /*a850*/  @!P0 NANOSLEEP.SYNCS 0x989680 ;  /* 0x009896800000895d */ /* 0x004fea0003900000 */
[----:B------:R-:W2:Y:S02]  /*a860*/  @!P0 SYNCS.PHASECHK.TRANS64 P0, [R0+URZ+0x164a0], R3 ;  /* 0x0164a003000085a7 */ /* 0x000ea4000800007f */
[----:B--2---:R-:W-:Y:S05]  /*a870*/  @!P0 BRA `(.L_x_49) ;  /* 0xfffffffc00ec8947 */ /* 0x004fea000383ffff */
[----:B------:R-:W-:Y:S05]  /*a880*/  BRA `(.L_x_141) ;  /* 0xffffffb0008c7947 */ /* 0x000fea000383ffff */
.L_x_71:
[----:B-1----:R-:W-:-:S04]  /*a890*/  IMAD.U32 R3, RZ, RZ, UR13 ;  /* 0x0000000dff037e24 */ /* 0x002fc8000f8e00ff */
[----:B------:R1:W2:Y:S03]  /*a8a0*/  SYNCS.PHASECHK.TRANS64.TRYWAIT P2, [R3+URZ+0x16480], R0 ;  /* 0x01648000030075a7 */ /* 0x0002a6000804017f */
[----:B--2---:R-:W-:Y:S05]  /*a8b0*/  @!P2 NANOSLEEP.SYNCS 0x989680 ;  /* 0x009896800000a95d */ /* 0x004fea0003900000 */
[----:B------:R-:W2:Y:S02]  /*a8c0*/  @!P2 SYNCS.PHASECHK.TRANS64 P2, [R3+URZ+0x16480], R0 ;  /* 0x016480000300a5a7 */ /* 0x000ea4000804007f */
[----:B--2---:R-:W-:Y:S05]  /*a8d0*/  @!P2 BRA `(.L_x_71) ;  /* 0xfffffffc00eca947 */ /* 0x004fea000383ffff */
[----:B------:R-:W-:Y:S05]  /*a8e0*/  BRA `(.L_x_142) ;  /* 0xffffffc400007947 */ /* 0x000fea000383ffff */
.L_x_75:
[----:B-1----:R-:W-:-:S04]  /*a8f0*/  IMAD.U32 R9, RZ, RZ, UR4 ;  /* 0x00000004ff097e24 */ /* 0x002fc8000f8e00ff */
[----:B------:R1:W2:Y:S03]  /*a900*/  SYNCS.PHASECHK.TRANS64.TRYWAIT P2, [R9+URZ+0x16480], R8 ;  /* 0x01648008090075a7 */ /* 0x0002a6000804017f */
[----:B--2---:R-:W-:Y:S05]  /*a910*/  @!P2 NANOSLEEP.SYNCS 0x989680 ;  /* 0x009896800000a95d */ /* 0x004fea0003900000 */
[----:B------:R-:W2:Y:S02]  /*a920*/  @!P2 SYNCS.PHASECHK.TRANS64 P2, [R9+URZ+0x16480], R8 ;  /* 0x016480080900a5a7 */ /* 0x000ea4000804007f */
[----:B--2---:R-:W-:Y:S05]  /*a930*/  @!P2 BRA `(.L_x_75) ;  /* 0xfffffffc00eca947 */ /* 0x004fea000383ffff */
[----:B------:R-:W-:Y:S05]  /*a940*/  BRA `(.L_x_143) ;  /* 0xffffffc800c47947 */ /* 0x000fea000383ffff */
.L_x_87:
[----:B-1----:R1:W4:Y:S02]  /*a950*/  SYNCS.PHASECHK.TRANS64.TRYWAIT P0, [R4+URZ+0x16460], R3 ;  /* 0x01646003040075a7 */ /* 0x002324000800017f */
[----:B----4-:R-:W-:Y:S05]  /*a960*/  @!P0 NANOSLEEP.SYNCS 0x989680 ;  /* 0x009896800000895d */ /* 0x010fea0003900000 */
[----:B------:R-:W4:Y:S02]  /*a970*/  @!P0 SYNCS.PHASECHK.TRANS64 P0, [R4+URZ+0x16460], R3 ;  /* 0x01646003040085a7 */ /* 0x000f24000800007f */
[----:B----4-:R-:W-:Y:S05]  /*a980*/  @!P0 BRA `(.L_x_87) ;  /* 0xfffffffc00f08947 */ /* 0x010fea000383ffff */
[----:B------:R-:W-:Y:S05]  /*a990*/  BRA `(.L_x_144) ;  /* 0xffffffd800e07947 */ /* 0x000fea000383ffff */
.L_x_92:
[----:B-1----:R1:W2:Y:S02]  /*a9a0*/  SYNCS.PHASECHK.TRANS64.TRYWAIT P0, [R5+URZ+0x16420], R2 ;  /* 0x01642002050075a7 */ /* 0x0022a4000800017f */
[----:B--2---:R-:W-:Y:S05]  /*a9b0*/  @!P0 NANOSLEEP.SYNCS 0x989680 ;  /* 0x009896800000895d */ /* 0x004fea0003900000 */
[----:B------:R-:W2:Y:S02]  /*a9c0*/  @!P0 SYNCS.PHASECHK.TRANS64 P0, [R5+URZ+0x16420], R2 ;  /* 0x01642002050085a7 */ /* 0x000ea4000800007f */
[----:B--2---:R-:W-:Y:S05]  /*a9d0*/  @!P0 BRA `(.L_x_92) ;  /* 0xfffffffc00f08947 */ /* 0x004fea000383ffff */
[----:B------:R-:W-:Y:S05]  /*a9e0*/  BRA `(.L_x_145) ;  /* 0xffffffdc00987947 */ /* 0x000fea000383ffff */
.L_x_97:
[----:B-1----:R1:W2:Y:S02]  /*a9f0*/  SYNCS.PHASECHK.TRANS64.TRYWAIT P0, [R5+URZ+0x16460], R6 ;  /* 0x01646006050075a7 */ /* 0x0022a4000800017f */
[----:B--2---:R-:W-:Y:S05]  /*aa00*/  @!P0 NANOSLEEP.SYNCS 0x989680 ;  /* 0x009896800000895d */ /* 0x004fea0003900000 */
[----:B------:R-:W2:Y:S02]  /*aa10*/  @!P0 SYNCS.PHASECHK.TRANS64 P0, [R5+URZ+0x16460], R6 ;  /* 0x01646006050085a7 */ /* 0x000ea4000800007f */
[----:B--2---:R-:W-:Y:S05]  /*aa20*/  @!P0 BRA `(.L_x_97) ;  /* 0xfffffffc00f08947 */ /* 0x004fea000383ffff */
[----:B------:R-:W-:Y:S05]  /*aa30*/  BRA `(.L_x_146) ;  /* 0xffffffe000707947 */ /* 0x000fea000383ffff */
.L_x_102:
[----:B-1----:R1:W2:Y:S02]  /*aa40*/  SYNCS.PHASECHK.TRANS64.TRYWAIT P0, [R6+URZ+0x16460], R7 ;  /* 0x01646007060075a7 */ /* 0x0022a4000800017f */
[----:B--2---:R-:W-:Y:S05]  /*aa50*/  @!P0 NANOSLEEP.SYNCS 0x989680 ;  /* 0x009896800000895d */ /* 0x004fea0003900000 */
[----:B------:R-:W2:Y:S02]  /*aa60*/  @!P0 SYNCS.PHASECHK.TRANS64 P0, [R6+URZ+0x16460], R7 ;  /* 0x01646007060085a7 */ /* 0x000ea4000800007f */
[----:B--2---:R-:W-:Y:S05]  /*aa70*/  @!P0 BRA `(.L_x_102) ;  /* 0xfffffffc00f08947 */ /* 0x004fea000383ffff */
[----:B------:R-:W-:Y:S05]  /*aa80*/  BRA `(.L_x_147) ;  /* 0xffffffe400387947 */ /* 0x000fea000383ffff */
.L_x_107:
[----:B-1----:R1:W2:Y:S02]  /*aa90*/  SYNCS.PHASECHK.TRANS64.TRYWAIT P0, [R6+URZ+0x16420], R9 ;  /* 0x01642009060075a7 */ /* 0x0022a4000800017f */
[----:B--2---:R-:W-:Y:S05]  /*aaa0*/  @!P0 NANOSLEEP.SYNCS 0x989680 ;  /* 0x009896800000895d */ /* 0x004fea0003900000 */
[----:B------:R-:W2:Y:S02]  /*aab0*/  @!P0 SYNCS.PHASECHK.TRANS64 P0, [R6+URZ+0x16420], R9 ;  /* 0x01642009060085a7 */ /* 0x000ea4000800007f */
[----:B--2---:R-:W-:Y:S05]  /*aac0*/  @!P0 BRA `(.L_x_107) ;  /* 0xfffffffc00f08947 */ /* 0x004fea000383ffff */
[----:B------:R-:W-:Y:S05]  /*aad0*/  BRA `(.L_x_148) ;  /* 0xffffffe8000c7947 */ /* 0x000fea000383ffff */
.L_x_112:
[----:B-1----:R1:W2:Y:S02]  /*aae0*/  SYNCS.PHASECHK.TRANS64.TRYWAIT P0, [R6+URZ+0x16460], R5 ;  /* 0x01646005060075a7 */ /* 0x0022a4000800017f */
[----:B--2---:R-:W-:Y:S05]  /*aaf0*/  @!P0 NANOSLEEP.SYNCS 0x989680 ;  /* 0x009896800000895d */ /* 0x004fea0003900000 */
[----:B------:R-:W2:Y:S02]  /*ab00*/  @!P0 SYNCS.PHASECHK.TRANS64 P0, [R6+URZ+0x16460], R5 ;  /* 0x01646005060085a7 */ /* 0x000ea4000800007f */
[----:B--2---:R-:W-:Y:S05]  /*ab10*/  @!P0 BRA `(.L_x_112) ;  /* 0xfffffffc00f08947 */ /* 0x004fea000383ffff */
[----:B------:R-:W-:Y:S05]  /*ab20*/  BRA `(.L_x_149) ;  /* 0xffffffe800f07947 */ /* 0x000fea000383ffff */
.L_x_118:
[----:B-1----:R1:W2:Y:S02]  /*ab30*/  SYNCS.PHASECHK.TRANS64.TRYWAIT P4, [R6+URZ+0x16420], R5 ;  /* 0x01642005060075a7 */ /* 0x0022a4000808017f */
[----:B--2---:R-:W-:Y:S05]  /*ab40*/  @!P4 NANOSLEEP.SYNCS 0x989680 ;  /* 0x009896800000c95d */ /* 0x004fea0003900000 */
[----:B------:R-:W2:Y:S02]  /*ab50*/  @!P4 SYNCS.PHASECHK.TRANS64 P4, [R6+URZ+0x16420], R5 ;  /* 0x016420050600c5a7 */ /* 0x000ea4000808007f */
[----:B--2---:R-:W-:Y:S05]  /*ab60*/  @!P4 BRA `(.L_x_118) ;  /* 0xfffffffc00f0c947 */ /* 0x004fea000383ffff */
[----:B------:R-:W-:Y:S05]  /*ab70*/  BRA `(.L_x_150) ;  /* 0xffffffec00dc7947 */ /* 0x000fea000383ffff */
.L_x_125:
[----:B-1----:R1:W2:Y:S02]  /*ab80*/  SYNCS.PHASECHK.TRANS64.TRYWAIT P4, [R6+URZ+0x16420], R7 ;  /* 0x01642007060075a7 */ /* 0x0022a4000808017f */
[----:B--2---:R-:W-:Y:S05]  /*ab90*/  @!P4 NANOSLEEP.SYNCS 0x989680 ;  /* 0x009896800000c95d */ /* 0x004fea0003900000 */
[----:B------:R-:W2:Y:S02]  /*aba0*/  @!P4 SYNCS.PHASECHK.TRANS64 P4, [R6+URZ+0x16420], R7 ;  /* 0x016420070600c5a7 */ /* 0x000ea4000808007f */
[----:B--2---:R-:W-:Y:S05]  /*abb0*/  @!P4 BRA `(.L_x_125) ;  /* 0xfffffffc00f0c947 */ /* 0x004fea000383ffff */
[----:B------:R-:W-:Y:S05]  /*abc0*/  BRA `(.L_x_151) ;  /* 0xfffffff000fc7947 */ /* 0x000fea000383ffff */
.L_x_152:
[----:B------:R-:W-:-:S00]  /*abd0*/  BRA `(.L_x_152) ;  /* 0xfffffffc00fc7947 */ /* 0x000fc0000383ffff */
[----:B------:R-:W-:-:S00]  /*abe0*/  NOP ;  /* 0x0000000000007918 */ /* 0x000fc00000000000 */
        /* <DEDUP_REMOVED lines=9> */
.L_x_153:


//--------------------- .nv.global.init           --------------------------
	.section	.nv.global.init,"aw",@progbits
.nv.global.init:
	.type		$str$24,@object
	.size		$str$24,($str$25 - $str$24)
$str$24:
        /*0000*/ 	.byte	0x28, 0x61, 0x64, 0x64, 0x72, 0x65, 0x73, 0x73, 0x20, 0x26, 0x20, 0x6d, 0x61, 0x73, 0x6b, 0x29
        /*0010*/ 	.byte	0x20, 0x3d, 0x3d, 0x20, 0x30, 0x00
	.type		$str$25,@object
	.size		$str$25,(__unnamed_1 - $str$25)
$str$25:
        /*0016*/ 	.byte	0x2f, 0x74, 0x6d, 0x70, 0x2f, 0x63, 0x75, 0x74, 0x6c, 0x61, 0x73, 0x73, 0x5f, 0x73, 0x77, 0x65
        /*0026*/ 	.byte	0x65, 0x70, 0x5f, 0x73, 0x72, 0x63, 0x2f, 0x69, 0x6e, 0x63, 0x6c, 0x75, 0x64, 0x65, 0x2f, 0x63
        /*0036*/ 	.byte	0x75, 0x74, 0x65, 0x2f, 0x70, 0x6f, 0x69, 0x6e, 0x74, 0x65, 0x72, 0x5f, 0x66, 0x6c, 0x61, 0x67
        /*0046*/ 	.byte	0x67, 0x65, 0x64, 0x2e, 0x68, 0x70, 0x70, 0x00
	.type		__unnamed_1,@object
	.size		__unnamed_1,(__unnamed_2 - __unnamed_1)
__unnamed_1:
        /*004e*/ 	.byte	0x61, 0x75, 0x74, 0x6f, 0x20, 0x63, 0x75, 0x74, 0x65, 0x3a, 0x3a, 0x61, 0x73, 0x5f, 0x70, 0x6f
        /* <DEDUP_REMOVED lines=27> */
        /*020e*/ 	.byte	0x3e, 0x3e, 0x3e, 0x3e, 0x3e, 0x5d, 0x00
	.type		__unnamed_2,@object
	.size		__unnamed_2,(.L_1 - __unnamed_2)
__unnamed_2:
        /* <DEDUP_REMOVED lines=29> */
.L_1:


//--------------------- .nv.shared._ZN7cutlass13device_kernelINS_4fmha6kernel28FmhaKernelTmaWarpSpecializedINS1_10collective33FmhaBwdMainloopTmaWarpSpecializedINS_6half_tEfN4cute5tupleIJNS7_1CILi64EEENS9_ILi128EEENS9_ILi48EEEEEENS4_16FusionBwdAdapterINS4_13DefaultFusionEEEJEEENS4_17FmhaBwdEpilogueKVIS6_fNS8_IJSA_SC_SA_EEEEENS2_23TileSchedulerBwdAdapterINS2_23IndividualTileSchedulerEEEJEEEEEvNT_6ParamsE --------------------------
	.section	.nv.shared._ZN7cutlass13device_kernelINS_4fmha6kernel28FmhaKernelTmaWarpSpecializedINS1_10collective33FmhaBwdMainloopTmaWarpSpecializedINS_6half_tEfN4cute5tupleIJNS7_1CILi64EEENS9_ILi128EEENS9_ILi48EEEEEENS4_16FusionBwdAdapterINS4_13DefaultFusionEEEJEEENS4_17FmhaBwdEpilogueKVIS6_fNS8_IJSA_SC_SA_EEEEENS2_23TileSchedulerBwdAdapterINS2_23IndividualTileSchedulerEEEJEEEEEvNT_6ParamsE,"aw",@nobits
	.sectionflags	@""
	.align	16
	.zero		1024


//--------------------- .nv.shared.reserved.0     --------------------------
	.section	.nv.shared.reserved.0,"aw",@nobits
	.weak		__nv_reservedSMEM_offset_0_alias
	.size		__nv_reservedSMEM_offset_0_alias, 0, 0
	.other		__nv_reservedSMEM_offset_0_alias,@"STO_CUDA_RESERVED_SHARED STV_DEFAULT"
__nv_reservedSMEM_offset_0_alias:
	.zero		0


//--------------------- .nv.global                --------------------------
	.section	.nv.global,"aw",@nobits
.nv.global:
	.type		_ZN39_INTERNAL_3c836595_4_k_cu_784b5d62_37564cute1_E,@object
	.size		_ZN39_INTERNAL_3c836595_4_k_cu_784b5d62_37564cute1_E,(_ZN39_INTERNAL_3c836595_4_k_cu_784b5d62_37564cuda3std3__45__cpo6cbeginE - _ZN39_INTERNAL_3c836595_4_k_cu_784b5d62_37564cute1_E)
_ZN39_INTERNAL_3c836595_4_k_cu_784b5d62_37564cute1_E:
	.zero		1
	.type		_ZN39_INTERNAL_3c836595_4_k_cu_784b5d62_37564cuda3std3__45__cpo6cbeginE,@object
	.size		_ZN39_INTERNAL_3c836595_4_k_cu_784b5d62_37564cuda3std3__45__cpo6cbeginE,(_ZN39_INTERNAL_3c836595_4_k_cu_784b5d62_37564cuda3std3__48in_placeE - _ZN39_INTERNAL_3c836595_4_k_cu_784b5d62_37564cuda3std3__45__cpo6cbeginE)
_ZN39_INTERNAL_3c836595_4_k_cu_784b5d62_37564cuda3std3__45__cpo6cbeginE:
	.zero		1
	.type		_ZN39_INTERNAL_3c836595_4_k_cu_784b5d62_37564cuda3std3__48in_placeE,@object
	.size		_ZN39_INTERNAL_3c836595_4_k_cu_784b5d62_37564cuda3std3__48in_placeE,(_ZN39_INTERNAL_3c836595_4_k_cu_784b5d62_37564cuda3std6ranges3__45__cpo9iter_moveE - _ZN39_INTERNAL_3c836595_4_k_cu_784b5d62_37564cuda3std3__48in_placeE)
_ZN39_INTERNAL_3c836595_4_k_cu_784b5d62_37564cuda3std3__48in_placeE:
	.zero		1
	.type		_ZN39_INTERNAL_3c836595_4_k_cu_784b5d62_37564cuda3std6ranges3__45__cpo9iter_moveE,@object
	.size		_ZN39_INTERNAL_3c836595_4_k_cu_784b5d62_37564cuda3std6ranges3__45__cpo9iter_moveE,(_ZN39_INTERNAL_3c836595_4_k_cu_784b5d62_37564cuda3std3__45__cpo5beginE - _ZN39_INTERNAL_3c836595_4_k_cu_784b5d62_37564cuda3std6ranges3__45__cpo9iter_moveE)
_ZN39_INTERNAL_3c836595_4_k_cu_784b5d62_37564cuda3std6ranges3__45__cpo9iter_moveE:
	.zero		1
	.type		_ZN39_INTERNAL_3c836595_4_k_cu_784b5d62_37564cuda3std3__45__cpo5beginE,@object
	.size		_ZN39_INTERNAL_3c836595_4_k_cu_784b5d62_37564cuda3std3__45__cpo5beginE,(_ZN39_INTERNAL_3c836595_4_k_cu_784b5d62_37564cuda3std3__441_GLOBAL__N__3c836595_4_k_cu_784b5d62_37566ignoreE - _ZN39_INTERNAL_3c836595_4_k_cu_784b5d62_37564cuda3std3__45__cpo5beginE)
_ZN39_INTERNAL_3c836595_4_k_cu_784b5d62_37564cuda3std3__45__cpo5beginE:
	.zero		1
	.type		_ZN39_INTERNAL_3c836595_4_k_cu_784b5d62_37564cuda3std3__441_GLOBAL__N__3c836595_4_k_cu_784b5d62_37566ignoreE,@object
	.size		_ZN39_INTERNAL_3c836595_4_k_cu_784b5d62_37564cuda3std3__441_GLOBAL__N__3c836595_4_k_cu_784b5d62_37566ignoreE,(_ZN39_INTERNAL_3c836595_4_k_cu_784b5d62_37564cute7productE - _ZN39_INTERNAL_3c836595_4_k_cu_784b5d62_37564cuda3std3__441_GLOBAL__N__3c836595_4_k_cu_784b5d62_37566ignoreE)
_ZN39_INTERNAL_3c836595_4_k_cu_784b5d62_37564cuda3std3__441_GLOBAL__N__3c836595_4_k_cu_784b5d62_37566ignoreE:
	.zero		1
	.type		_ZN39_INTERNAL_3c836595_4_k_cu_784b5d62_37564cute7productE,@object
	.size		_ZN39_INTERNAL_3c836595_4_k_cu_784b5d62_37564cute7productE,(_ZN39_INTERNAL_3c836595_4_k_cu_784b5d62_37564cuda3std3__45__cpo3endE - _ZN39_INTERNAL_3c836595_4_k_cu_784b5d62_37564cute7productE)
_ZN39_INTERNAL_3c836595_4_k_cu_784b5d62_37564cute7productE:
	.zero		1
	.type		_ZN39_INTERNAL_3c836595_4_k_cu_784b5d62_37564cuda3std3__45__cpo3endE,@object
	.size		_ZN39_INTERNAL_3c836595_4_k_cu_784b5d62_37564cuda3std3__45__cpo3endE,(_ZN39_INTERNAL_3c836595_4_k_cu_784b5d62_37564cuda3std3__419piecewise_constructE - _ZN39_INTERNAL_3c836595_4_k_cu_784b5d62_37564cuda3std3__45__cpo3endE)
_ZN39_INTERNAL_3c836595_4_k_cu_784b5d62_37564cuda3std3__45__cpo3endE:
	.zero		1
	.type		_ZN39_INTERNAL_3c836595_4_k_cu_784b5d62_37564cuda3std3__419piecewise_constructE,@object
	.size		_ZN39_INTERNAL_3c836595_4_k_cu_784b5d62_37564cuda3std3__419piecewise_constructE,(_ZN39_INTERNAL_3c836595_4_k_cu_784b5d62_37564cuda3std3__45__cpo4cendE - _ZN39_INTERNAL_3c836595_4_k_cu_784b5d62_37564cuda3std3__419piecewise_constructE)
_ZN39_INTERNAL_3c836595_4_k_cu_784b5d62_37564cuda3std3__419piecewise_constructE:
	.zero		1
	.type		_ZN39_INTERNAL_3c836595_4_k_cu_784b5d62_37564cuda3std3__45__cpo4cendE,@object
	.size		_ZN39_INTERNAL_3c836595_4_k_cu_784b5d62_37564cuda3std3__45__cpo4cendE,(_ZN39_INTERNAL_3c836595_4_k_cu_784b5d62_37564cuda3std6ranges3__45__cpo4swapE - _ZN39_INTERNAL_3c836595_4_k_cu_784b5d62_37564cuda3std3__45__cpo4cendE)
_ZN39_INTERNAL_3c836595_4_k_cu_784b5d62_37564cuda3std3__45__cpo4cendE:
	.zero		1
	.type		_ZN39_INTERNAL_3c836595_4_k_cu_784b5d62_37564cuda3std6ranges3__45__cpo4swapE,@object
	.size		_ZN39_INTERNAL_3c836595_4_k_cu_784b5d62_37564cuda3std6ranges3__45__cpo4swapE,(.L_9 - _ZN39_INTERNAL_3c836595_4_k_cu_784b5d62_37564cuda3std6ranges3__45__cpo4swapE)
_ZN39_INTERNAL_3c836595_4_k_cu_784b5d62_37564cuda3std6ranges3__45__cpo4swapE:
	.zero		1
.L_9:


//--------------------- .nv.constant0._ZN7cutlass13device_kernelINS_4fmha6kernel28FmhaKernelTmaWarpSpecializedINS1_10collective33FmhaBwdMainloopTmaWarpSpecializedINS_6half_tEfN4cute5tupleIJNS7_1CILi64EEENS9_ILi128EEENS9_ILi48EEEEEENS4_16FusionBwdAdapterINS4_13DefaultFusionEEEJEEENS4_17FmhaBwdEpilogueKVIS6_fNS8_IJSA_SC_SA_EEEEENS2_23TileSchedulerBwdAdapterINS2_23IndividualTileSchedulerEEEJEEEEEvNT_6ParamsE --------------------------
	.section	.nv.constant0._ZN7cutlass13device_kernelINS_4fmha6kernel28FmhaKernelTmaWarpSpecializedINS1_10collective33FmhaBwdMainloopTmaWarpSpecializedINS_6half_tEfN4cute5tupleIJNS7_1CILi64EEENS9_ILi128EEENS9_ILi48EEEEEENS4_16FusionBwdAdapterINS4_13DefaultFusionEEEJEEENS4_17FmhaBwdEpilogueKVIS6_fNS8_IJSA_SC_SA_EEEEENS2_23TileSchedulerBwdAdapterINS2_23IndividualTileSchedulerEEEJEEEEEvNT_6ParamsE,"a",@progbits
	.sectionflags	@""
	.align	4
.nv.constant0._ZN7cutlass13device_kernelINS_4fmha6kernel28FmhaKernelTmaWarpSpecializedINS1_10collective33FmhaBwdMainloopTmaWarpSpecializedINS_6half_tEfN4cute5tupleIJNS7_1CILi64EEENS9_ILi128EEENS9_ILi48EEEEEENS4_16FusionBwdAdapterINS4_13DefaultFusionEEEJEEENS4_17FmhaBwdEpilogueKVIS6_fNS8_IJSA_SC_SA_EEEEENS2_23TileSchedulerBwdAdapterINS2_23IndividualTileSchedulerEEEJEEEEEvNT_6ParamsE:
	.zero		4352


//--------------------- SYMBOLS --------------------------

	.type		.nv.reservedSmem.offset0,@object
	.size		.nv.reservedSmem.offset0,0x4
	.type		__assertfail,@function
